	.target	sm_100a

	.elftype	@"ET_EXEC"


//--------------------- .note.nv.tkinfo           --------------------------
	.section	.note.nv.tkinfo,"",@"SHT_NOTE"
	.sectionflags	@"SHF_NOTE_NV_TKINFO"
	.tkinfo
        /*0018*/ 	.word	0x00000002
        /*0030*/ 	.string	""
        /*0030*/ 	.string	"ptxas"
        /*0030*/ 	.string	"Cuda compilation tools, release 13.0, V13.0.88"
        /*0030*/ 	.string	"Build cuda_13.0.r13.0/compiler.36424714_0"
        /*0030*/ 	.string	"-arch sm_100a -m 64 "



//--------------------- .note.nv.cuinfo           --------------------------
	.section	.note.nv.cuinfo,"",@"SHT_NOTE"
	.sectionflags	@"SHF_NOTE_NV_CUINFO"
        /*0018*/ 	.short	0x0002
        /*001a*/ 	.short	0x0064
        /*001c*/ 	.short	0x0082
	.zero		2


//--------------------- .nv.info                  --------------------------
	.section	.nv.info,"",@"SHT_CUDA_INFO"
	.align	4


	//----- nvinfo : EIATTR_REGCOUNT
	.align		4
        /*0000*/ 	.byte	0x04, 0x2f
        /*0002*/ 	.short	(.L_19 - .L_18)
	.align		4
.L_18:
        /*0004*/ 	.word	index@(_ZN7cutlass13device_kernelINS_4gemm6kernel13GemmUniversalIN4cute5tupleIJiiiiEEENS1_10collective13CollectiveMmaINS1_35MainloopSm100TmaUmmaWarpSpecializedILi3ELi2ELi2ENS5_IJNS4_1CILi1EEESB_SB_EEEEENS5_IJNSA_ILi128EEENSA_ILi256EEENSA_ILi64EEEEEENS_10bfloat16_tENS5_IJlSB_lEEESI_SJ_NS4_8TiledMMAINS4_8MMA_AtomIJNS4_20SM100_MMA_F16BF16_SSISI_SI_fLi128ELi256ELNS4_4UMMA5MajorE0ELSO_0ELNSN_7ScaleInE0ELSP_0EEEEEENS4_6LayoutISC_NS5_IJNSA_ILi0EEEST_ST_EEEEENS5_IJNS4_10UnderscoreESW_SW_EEEEENS4_13SM90_TMA_LOADENS4_14ComposedLayoutINS4_7SwizzleILi3ELi4ELi3EEENS4_18smem_ptr_flag_bitsILi16EEENSS_INS5_IJNSA_ILi8EEESG_EEENS5_IJSG_SB_EEEEEEEvNS4_8identityESZ_S19_vS1A_EENS_8epilogue10collective18CollectiveEpilogueINS1C_23Sm100TmaWarpSpecializedILi4ELi2ELi64ELb1ELb0EEEJSH_NS5_IJNSS_ISE_SB_EENSS_ISG_SB_EEEEESI_SJ_SI_SJ_NS1C_6fusion15FusionCallbacksIS1G_NS1K_17LinCombPerRowBiasISI_fSI_SI_fLi8ELNS_15FloatRoundStyleE2EEESH_S1J_JEEENS4_5SM1004TMEM4LOAD26SM100_TMEM_LOAD_32dp32b64xESZ_S19_NS4_39AutoVectorizingCopyWithAssumedAlignmentILi128EEENS4_14SM90_TMA_STOREES19_S1V_S1V_EEEvvEEEEvNT_6ParamsE)
        /*0008*/ 	.word	0x000000fa


	//----- nvinfo : EIATTR_FRAME_SIZE
	.align		4
.L_19:
        /*000c*/ 	.byte	0x04, 0x11
        /*000e*/ 	.short	(.L_21 - .L_20)
	.align		4
.L_20:
        /*0010*/ 	.word	index@($__internal_2_$__cuda_sm10x_tcgen05_guardrail_trap_unallocated_columns_being_dealloced)
        /*0014*/ 	.word	0x00000000


	//----- nvinfo : EIATTR_FRAME_SIZE
	.align		4
.L_21:
        /*0018*/ 	.byte	0x04, 0x11
        /*001a*/ 	.short	(.L_23 - .L_22)
	.align		4
.L_22:
        /*001c*/ 	.word	index@($__internal_1_$__cuda_sm10x_tcgen05_guardrail_trap_phase_invalid_during_alloc)
        /*0020*/ 	.word	0x00000000


	//----- nvinfo : EIATTR_FRAME_SIZE
	.align		4
.L_23:
        /*0024*/ 	.byte	0x04, 0x11
        /*0026*/ 	.short	(.L_25 - .L_24)
	.align		4
.L_24:
        /*0028*/ 	.word	index@($__internal_0_$__cuda_sm10x_tcgen05_guardrail_trap_col_being_dealloced_not_returned_by_alloc)
        /*002c*/ 	.word	0x00000000


	//----- nvinfo : EIATTR_FRAME_SIZE
	.align		4
.L_25:
        /*0030*/ 	.byte	0x04, 0x11
        /*0032*/ 	.short	(.L_27 - .L_26)
	.align		4
.L_26:
        /*0034*/ 	.word	index@(_ZN7cutlass13device_kernelINS_4gemm6kernel13GemmUniversalIN4cute5tupleIJiiiiEEENS1_10collective13CollectiveMmaINS1_35MainloopSm100TmaUmmaWarpSpecializedILi3ELi2ELi2ENS5_IJNS4_1CILi1EEESB_SB_EEEEENS5_IJNSA_ILi128EEENSA_ILi256EEENSA_ILi64EEEEEENS_10bfloat16_tENS5_IJlSB_lEEESI_SJ_NS4_8TiledMMAINS4_8MMA_AtomIJNS4_20SM100_MMA_F16BF16_SSISI_SI_fLi128ELi256ELNS4_4UMMA5MajorE0ELSO_0ELNSN_7ScaleInE0ELSP_0EEEEEENS4_6LayoutISC_NS5_IJNSA_ILi0EEEST_ST_EEEEENS5_IJNS4_10UnderscoreESW_SW_EEEEENS4_13SM90_TMA_LOADENS4_14ComposedLayoutINS4_7SwizzleILi3ELi4ELi3EEENS4_18smem_ptr_flag_bitsILi16EEENSS_INS5_IJNSA_ILi8EEESG_EEENS5_IJSG_SB_EEEEEEEvNS4_8identityESZ_S19_vS1A_EENS_8epilogue10collective18CollectiveEpilogueINS1C_23Sm100TmaWarpSpecializedILi4ELi2ELi64ELb1ELb0EEEJSH_NS5_IJNSS_ISE_SB_EENSS_ISG_SB_EEEEESI_SJ_SI_SJ_NS1C_6fusion15FusionCallbacksIS1G_NS1K_17LinCombPerRowBiasISI_fSI_SI_fLi8ELNS_15FloatRoundStyleE2EEESH_S1J_JEEENS4_5SM1004TMEM4LOAD26SM100_TMEM_LOAD_32dp32b64xESZ_S19_NS4_39AutoVectorizingCopyWithAssumedAlignmentILi128EEENS4_14SM90_TMA_STOREES19_S1V_S1V_EEEvvEEEEvNT_6ParamsE)
        /*0038*/ 	.word	0x00000000


	//----- nvinfo : EIATTR_MIN_STACK_SIZE
	.align		4
.L_27:
        /*003c*/ 	.byte	0x04, 0x12
        /*003e*/ 	.short	(.L_29 - .L_28)
	.align		4
.L_28:
        /*0040*/ 	.word	index@(_ZN7cutlass13device_kernelINS_4gemm6kernel13GemmUniversalIN4cute5tupleIJiiiiEEENS1_10collective13CollectiveMmaINS1_35MainloopSm100TmaUmmaWarpSpecializedILi3ELi2ELi2ENS5_IJNS4_1CILi1EEESB_SB_EEEEENS5_IJNSA_ILi128EEENSA_ILi256EEENSA_ILi64EEEEEENS_10bfloat16_tENS5_IJlSB_lEEESI_SJ_NS4_8TiledMMAINS4_8MMA_AtomIJNS4_20SM100_MMA_F16BF16_SSISI_SI_fLi128ELi256ELNS4_4UMMA5MajorE0ELSO_0ELNSN_7ScaleInE0ELSP_0EEEEEENS4_6LayoutISC_NS5_IJNSA_ILi0EEEST_ST_EEEEENS5_IJNS4_10UnderscoreESW_SW_EEEEENS4_13SM90_TMA_LOADENS4_14ComposedLayoutINS4_7SwizzleILi3ELi4ELi3EEENS4_18smem_ptr_flag_bitsILi16EEENSS_INS5_IJNSA_ILi8EEESG_EEENS5_IJSG_SB_EEEEEEEvNS4_8identityESZ_S19_vS1A_EENS_8epilogue10collective18CollectiveEpilogueINS1C_23Sm100TmaWarpSpecializedILi4ELi2ELi64ELb1ELb0EEEJSH_NS5_IJNSS_ISE_SB_EENSS_ISG_SB_EEEEESI_SJ_SI_SJ_NS1C_6fusion15FusionCallbacksIS1G_NS1K_17LinCombPerRowBiasISI_fSI_SI_fLi8ELNS_15FloatRoundStyleE2EEESH_S1J_JEEENS4_5SM1004TMEM4LOAD26SM100_TMEM_LOAD_32dp32b64xESZ_S19_NS4_39AutoVectorizingCopyWithAssumedAlignmentILi128EEENS4_14SM90_TMA_STOREES19_S1V_S1V_EEEvvEEEEvNT_6ParamsE)
        /*0044*/ 	.word	0x00000000
.L_29:


//--------------------- .nv.compat                --------------------------
	.section	.nv.compat,"",@"SHT_CUDA_COMPAT_INFO"
	.align	4
        /*0000*/ 	.byte	0x02, 0x09, 0x01, 0x00, 0x02, 0x02, 0x02, 0x00, 0x02, 0x05, 0x05, 0x00, 0x03, 0x07, 0x01, 0x01
        /*0010*/ 	.byte	0x02, 0x03, 0x01, 0x00, 0x02, 0x06, 0x01, 0x00, 0x04, 0x0b, 0x08, 0x00, 0x09, 0x00, 0x00, 0x00
        /*0020*/ 	.byte	0x00, 0x00, 0x00, 0x00


//--------------------- .nv.info._ZN7cutlass13device_kernelINS_4gemm6kernel13GemmUniversalIN4cute5tupleIJiiiiEEENS1_10collective13CollectiveMmaINS1_35MainloopSm100TmaUmmaWarpSpecializedILi3ELi2ELi2ENS5_IJNS4_1CILi1EEESB_SB_EEEEENS5_IJNSA_ILi128EEENSA_ILi256EEENSA_ILi64EEEEEENS_10bfloat16_tENS5_IJlSB_lEEESI_SJ_NS4_8TiledMMAINS4_8MMA_AtomIJNS4_20SM100_MMA_F16BF16_SSISI_SI_fLi128ELi256ELNS4_4UMMA5MajorE0ELSO_0ELNSN_7ScaleInE0ELSP_0EEEEEENS4_6LayoutISC_NS5_IJNSA_ILi0EEEST_ST_EEEEENS5_IJNS4_10UnderscoreESW_SW_EEEEENS4_13SM90_TMA_LOADENS4_14ComposedLayoutINS4_7SwizzleILi3ELi4ELi3EEENS4_18smem_ptr_flag_bitsILi16EEENSS_INS5_IJNSA_ILi8EEESG_EEENS5_IJSG_SB_EEEEEEEvNS4_8identityESZ_S19_vS1A_EENS_8epilogue10collective18CollectiveEpilogueINS1C_23Sm100TmaWarpSpecializedILi4ELi2ELi64ELb1ELb0EEEJSH_NS5_IJNSS_ISE_SB_EENSS_ISG_SB_EEEEESI_SJ_SI_SJ_NS1C_6fusion15FusionCallbacksIS1G_NS1K_17LinCombPerRowBiasISI_fSI_SI_fLi8ELNS_15FloatRoundStyleE2EEESH_S1J_JEEENS4_5SM1004TMEM4LOAD26SM100_TMEM_LOAD_32dp32b64xESZ_S19_NS4_39AutoVectorizingCopyWithAssumedAlignmentILi128EEENS4_14SM90_TMA_STOREES19_S1V_S1V_EEEvvEEEEvNT_6ParamsE --------------------------
	.section	.nv.info._ZN7cutlass13device_kernelINS_4gemm6kernel13GemmUniversalIN4cute5tupleIJiiiiEEENS1_10collective13CollectiveMmaINS1_35MainloopSm100TmaUmmaWarpSpecializedILi3ELi2ELi2ENS5_IJNS4_1CILi1EEESB_SB_EEEEENS5_IJNSA_ILi128EEENSA_ILi256EEENSA_ILi64EEEEEENS_10bfloat16_tENS5_IJlSB_lEEESI_SJ_NS4_8TiledMMAINS4_8MMA_AtomIJNS4_20SM100_MMA_F16BF16_SSISI_SI_fLi128ELi256ELNS4_4UMMA5MajorE0ELSO_0ELNSN_7ScaleInE0ELSP_0EEEEEENS4_6LayoutISC_NS5_IJNSA_ILi0EEEST_ST_EEEEENS5_IJNS4_10UnderscoreESW_SW_EEEEENS4_13SM90_TMA_LOADENS4_14ComposedLayoutINS4_7SwizzleILi3ELi4ELi3EEENS4_18smem_ptr_flag_bitsILi16EEENSS_INS5_IJNSA_ILi8EEESG_EEENS5_IJSG_SB_EEEEEEEvNS4_8identityESZ_S19_vS1A_EENS_8epilogue10collective18CollectiveEpilogueINS1C_23Sm100TmaWarpSpecializedILi4ELi2ELi64ELb1ELb0EEEJSH_NS5_IJNSS_ISE_SB_EENSS_ISG_SB_EEEEESI_SJ_SI_SJ_NS1C_6fusion15FusionCallbacksIS1G_NS1K_17LinCombPerRowBiasISI_fSI_SI_fLi8ELNS_15FloatRoundStyleE2EEESH_S1J_JEEENS4_5SM1004TMEM4LOAD26SM100_TMEM_LOAD_32dp32b64xESZ_S19_NS4_39AutoVectorizingCopyWithAssumedAlignmentILi128EEENS4_14SM90_TMA_STOREES19_S1V_S1V_EEEvvEEEEvNT_6ParamsE,"",@"SHT_CUDA_INFO"
	.sectionflags	@""
	.align	4


	//----- nvinfo : EIATTR_CUDA_API_VERSION
	.align		4
        /*0000*/ 	.byte	0x04, 0x37
        /*0002*/ 	.short	(.L_31 - .L_30)
.L_30:
        /*0004*/ 	.word	0x00000082


	//----- nvinfo : EIATTR_KPARAM_INFO
	.align		4
.L_31:
        /*0008*/ 	.byte	0x04, 0x17
        /*000a*/ 	.short	(.L_33 - .L_32)
.L_32:
        /*000c*/ 	.word	0x00000000
        /*0010*/ 	.short	0x0000
        /*0012*/ 	.short	0x0000
        /*0014*/ 	.byte	0x00, 0xf0, 0x01, 0x20


	//----- nvinfo : EIATTR_AT_ENTRY_FRAGMENTS
	.align		4
.L_33:
        /*0018*/ 	.byte	0x04, 0x4f
        /*001a*/ 	.short	(.L_35 - .L_34)


	//   ....[0]....
.L_34:
        /*001c*/ 	.word	0x00000006


	//----- nvinfo : EIATTR_RESERVED_SMEM_USED
	.align		4
.L_35:
        /*0020*/ 	.byte	0x01, 0x41
	.zero		2


	//----- nvinfo : EIATTR_SPARSE_MMA_MASK
	.align		4
        /*0024*/ 	.byte	0x03, 0x50
        /*0026*/ 	.short	0x0000


	//----- nvinfo : EIATTR_TCGEN05_1CTA_USED
	.align		4
        /*0028*/ 	.byte	0x01, 0x51
	.zero		2


	//----- nvinfo : EIATTR_MAXREG_COUNT
	.align		4
        /*002c*/ 	.byte	0x03, 0x1b
        /*002e*/ 	.short	0x00ff


	//----- nvinfo : EIATTR_NUM_BARRIERS
	.align		4
        /*0030*/ 	.byte	0x02, 0x4c
        /*0032*/ 	.byte	0x07
	.zero		1


	//----- nvinfo : EIATTR_EXTERNS
	.align		4
        /*0034*/ 	.byte	0x04, 0x0f
        /*0036*/ 	.short	(.L_37 - .L_36)


	//   ....[0]....
	.align		4
.L_36:
        /*0038*/ 	.word	index@(__assertfail)


	//----- nvinfo : EIATTR_MERCURY_ISA_VERSION
	.align		4
.L_37:
        /*003c*/ 	.byte	0x03, 0x5f
        /*003e*/ 	.short	0x0101


	//----- nvinfo : EIATTR_INT_WARP_WIDE_INSTR_OFFSETS
	.align		4
        /*0040*/ 	.byte	0x04, 0x31
        /*0042*/ 	.short	(.L_39 - .L_38)


	//   ....[0]....
.L_38:
        /*0044*/ 	.word	0x00001d70


	//   ....[1]....
        /*0048*/ 	.word	0x00003610


	//   ....[2]....
        /*004c*/ 	.word	0x00003630


	//   ....[3]....
        /*0050*/ 	.word	0x00003660


	//   ....[4]....
        /*0054*/ 	.word	0x00003fa0


	//   ....[5]....
        /*0058*/ 	.word	0x00004000


	//   ....[6]....
        /*005c*/ 	.word	0x000040f0


	//   ....[7]....
        /*0060*/ 	.word	0x00004170


	//   ....[8]....
        /*0064*/ 	.word	0x00004280


	//   ....[9]....
        /*0068*/ 	.word	0x00004310


	//   ....[10]....
        /*006c*/ 	.word	0x000044f0


	//   ....[11]....
        /*0070*/ 	.word	0x00004650


	//   ....[12]....
        /*0074*/ 	.word	0x000055d0


	//----- nvinfo : EIATTR_COOP_GROUP_MASK_REGIDS
	.align		4
.L_39:
        /*0078*/ 	.byte	0x04, 0x29
        /*007a*/ 	.short	(.L_41 - .L_40)


	//   ....[0]....
.L_40:
        /*007c*/ 	.word	0xffffffff


	//   ....[1]....
        /*0080*/ 	.word	0xffffffff


	//   ....[2]....
        /*0084*/ 	.word	0xffffffff


	//   ....[3]....
        /*0088*/ 	.word	0xffffffff


	//   ....[4]....
        /*008c*/ 	.word	0xffffffff


	//   ....[5]....
        /*0090*/ 	.word	0xffffffff


	//   ....[6]....
        /*0094*/ 	.word	0xffffffff


	//   ....[7]....
        /*0098*/ 	.word	0xffffffff


	//   ....[8]....
        /*009c*/ 	.word	0xffffffff


	//   ....[9]....
        /*00a0*/ 	.word	0xffffffff


	//   ....[10]....
        /*00a4*/ 	.word	0xffffffff


	//   ....[11]....
        /*00a8*/ 	.word	0xffffffff


	//   ....[12]....
        /*00ac*/ 	.word	0xffffffff


	//----- nvinfo : EIATTR_COOP_GROUP_INSTR_OFFSETS
	.align		4
.L_41:
        /*00b0*/ 	.byte	0x04, 0x28
        /*00b2*/ 	.short	(.L_43 - .L_42)


	//   ....[0]....
.L_42:
        /*00b4*/ 	.word	0x00000090


	//   ....[1]....
        /*00b8*/ 	.word	0x000004c0


	//   ....[2]....
        /*00bc*/ 	.word	0x00000610


	//   ....[3]....
        /*00c0*/ 	.word	0x000007b0


	//   ....[4]....
        /*00c4*/ 	.word	0x000008b0


	//   ....[5]....
        /*00c8*/ 	.word	0x00000a20


	//   ....[6]....
        /*00cc*/ 	.word	0x00000b80


	//   ....[7]....
        /*00d0*/ 	.word	0x00001c50


	//   ....[8]....
        /*00d4*/ 	.word	0x000029a0


	//   ....[9]....
        /*00d8*/ 	.word	0x00002bb0


	//   ....[10]....
        /*00dc*/ 	.word	0x00002be0


	//   ....[11]....
        /*00e0*/ 	.word	0x000034f0


	//   ....[12]....
        /*00e4*/ 	.word	0x00003720


	//----- nvinfo : EIATTR_VRC_CTA_INIT_COUNT
	.align		4
.L_43:
        /*00e8*/ 	.byte	0x02, 0x4a
        /*00ea*/ 	.byte	0x80
	.zero		1


	//----- nvinfo : EIATTR_SYSCALL_OFFSETS
	.align		4
        /*00ec*/ 	.byte	0x04, 0x46
        /*00ee*/ 	.short	(.L_45 - .L_44)


	//   ....[0]....
.L_44:
        /*00f0*/ 	.word	0x00005140


	//   ....[1]....
        /*00f4*/ 	.word	0x00005230


	//   ....[2]....
        /*00f8*/ 	.word	0x00005cf0


	//   ....[3]....
        /*00fc*/ 	.word	0x00007140


	//   ....[4]....
        /*0100*/ 	.word	0x00008560


	//   ....[5]....
        /*0104*/ 	.word	0x00009970


	//----- nvinfo : EIATTR_MBARRIER_INSTR_OFFSETS
	.align		4
.L_45:
        /*0108*/ 	.byte	0x04, 0x39
        /*010a*/ 	.short	(.L_47 - .L_46)


	//   ....[0]....
.L_46:
        /*010c*/ 	.word	0x000005a0
        /*0110*/ 	.word	0x000000ff
        /*0114*/ 	.word	0x00000000
        /*0118*/ 	.short	0x0100
        /*011a*/ 	.byte	0x05
	.zero		1


	//   ....[1]....
        /*011c*/ 	.word	0x000005b0
        /*0120*/ 	.word	0x000000ff
        /*0124*/ 	.word	0x00000018
        /*0128*/ 	.short	0x0100
        /*012a*/ 	.byte	0x05
	.zero		1


	//   ....[2]....
        /*012c*/ 	.word	0x000005c0
        /*0130*/ 	.word	0x000000ff
        /*0134*/ 	.word	0x00000008
        /*0138*/ 	.short	0x0100
        /*013a*/ 	.byte	0x05
	.zero		1


	//   ....[3]....
        /*013c*/ 	.word	0x000005d0
        /*0140*/ 	.word	0x000000ff
        /*0144*/ 	.word	0x00000020
        /*0148*/ 	.short	0x0100
        /*014a*/ 	.byte	0x05
	.zero		1


	//   ....[4]....
        /*014c*/ 	.word	0x000005e0
        /*0150*/ 	.word	0x000000ff
        /*0154*/ 	.word	0x00000010
        /*0158*/ 	.short	0x0100
        /*015a*/ 	.byte	0x05
	.zero		1


	//   ....[5]....
        /*015c*/ 	.word	0x000005f0
        /*0160*/ 	.word	0x000000ff
        /*0164*/ 	.word	0x00000028
        /*0168*/ 	.short	0x0100
        /*016a*/ 	.byte	0x05
	.zero		1


	//   ....[6]....
        /*016c*/ 	.word	0x00000720
        /*0170*/ 	.word	0x000000ff
        /*0174*/ 	.word	0x00000030
        /*0178*/ 	.short	0x0100
        /*017a*/ 	.byte	0x06
	.zero		1


	//   ....[7]....
        /*017c*/ 	.word	0x00000730
        /*0180*/ 	.word	0x000000ff
        /*0184*/ 	.word	0x00000050
        /*0188*/ 	.short	0x0100
        /*018a*/ 	.byte	0x06
	.zero		1


	//   ....[8]....
        /*018c*/ 	.word	0x00000740
        /*0190*/ 	.word	0x000000ff
        /*0194*/ 	.word	0x00000038
        /*0198*/ 	.short	0x0100
        /*019a*/ 	.byte	0x06
	.zero		1


	//   ....[9]....
        /*019c*/ 	.word	0x00000750
        /*01a0*/ 	.word	0x000000ff
        /*01a4*/ 	.word	0x00000058
        /*01a8*/ 	.short	0x0100
        /*01aa*/ 	.byte	0x06
	.zero		1


	//   ....[10]....
        /*01ac*/ 	.word	0x00000760
        /*01b0*/ 	.word	0x000000ff
        /*01b4*/ 	.word	0x00000040
        /*01b8*/ 	.short	0x0100
        /*01ba*/ 	.byte	0x06
	.zero		1


	//   ....[11]....
        /*01bc*/ 	.word	0x00000770
        /*01c0*/ 	.word	0x000000ff
        /*01c4*/ 	.word	0x00000060
        /*01c8*/ 	.short	0x0100
        /*01ca*/ 	.byte	0x06
	.zero		1


	//   ....[12]....
        /*01cc*/ 	.word	0x00000780
        /*01d0*/ 	.word	0x000000ff
        /*01d4*/ 	.word	0x00000048
        /*01d8*/ 	.short	0x0100
        /*01da*/ 	.byte	0x06
	.zero		1


	//   ....[13]....
        /*01dc*/ 	.word	0x00000790
        /*01e0*/ 	.word	0x000000ff
        /*01e4*/ 	.word	0x00000068
        /*01e8*/ 	.short	0x0100
        /*01ea*/ 	.byte	0x06
	.zero		1


	//   ....[14]....
        /*01ec*/ 	.word	0x00000880
        /*01f0*/ 	.word	0x000000ff
        /*01f4*/ 	.word	0x00000070
        /*01f8*/ 	.short	0x0100
        /*01fa*/ 	.byte	0x05
	.zero		1


	//   ....[15]....
        /*01fc*/ 	.word	0x00000890
        /*0200*/ 	.word	0x000000ff
        /*0204*/ 	.word	0x00000078
        /*0208*/ 	.short	0x0100
        /*020a*/ 	.byte	0x05
	.zero		1


	//   ....[16]....
        /*020c*/ 	.word	0x000009d0
        /*0210*/ 	.word	0x000000ff
        /*0214*/ 	.word	0x00000080
        /*0218*/ 	.short	0x0100
        /*021a*/ 	.byte	0x05
	.zero		1


	//   ....[17]....
        /*021c*/ 	.word	0x000009e0
        /*0220*/ 	.word	0x000000ff
        /*0224*/ 	.word	0x00000090
        /*0228*/ 	.short	0x0100
        /*022a*/ 	.byte	0x05
	.zero		1


	//   ....[18]....
        /*022c*/ 	.word	0x000009f0
        /*0230*/ 	.word	0x000000ff
        /*0234*/ 	.word	0x00000088
        /*0238*/ 	.short	0x0100
        /*023a*/ 	.byte	0x05
	.zero		1


	//   ....[19]....
        /*023c*/ 	.word	0x00000a00
        /*0240*/ 	.word	0x000000ff
        /*0244*/ 	.word	0x00000098
        /*0248*/ 	.short	0x0100
        /*024a*/ 	.byte	0x05
	.zero		1


	//   ....[20]....
        /*024c*/ 	.word	0x00000b30
        /*0250*/ 	.word	0x000000ff
        /*0254*/ 	.word	0x000000a0
        /*0258*/ 	.short	0x0100
        /*025a*/ 	.byte	0x06
	.zero		1


	//   ....[21]....
        /*025c*/ 	.word	0x00000b40
        /*0260*/ 	.word	0x000000ff
        /*0264*/ 	.word	0x000000b0
        /*0268*/ 	.short	0x0100
        /*026a*/ 	.byte	0x06
	.zero		1


	//   ....[22]....
        /*026c*/ 	.word	0x00000b50
        /*0270*/ 	.word	0x000000ff
        /*0274*/ 	.word	0x000000a8
        /*0278*/ 	.short	0x0100
        /*027a*/ 	.byte	0x06
	.zero		1


	//   ....[23]....
        /*027c*/ 	.word	0x00000b60
        /*0280*/ 	.word	0x000000ff
        /*0284*/ 	.word	0x000000b8
        /*0288*/ 	.short	0x0100
        /*028a*/ 	.byte	0x06
	.zero		1


	//   ....[24]....
        /*028c*/ 	.word	0x00000c50
        /*0290*/ 	.word	0x000000ff
        /*0294*/ 	.word	0x000000c0
        /*0298*/ 	.short	0x0100
        /*029a*/ 	.byte	0x05
	.zero		1


	//   ....[25]....
        /*029c*/ 	.word	0x00000c60
        /*02a0*/ 	.word	0x000000ff
        /*02a4*/ 	.word	0x000000d0
        /*02a8*/ 	.short	0x0100
        /*02aa*/ 	.byte	0x05
	.zero		1


	//   ....[26]....
        /*02ac*/ 	.word	0x00000c70
        /*02b0*/ 	.word	0x000000ff
        /*02b4*/ 	.word	0x000000c8
        /*02b8*/ 	.short	0x0100
        /*02ba*/ 	.byte	0x05
	.zero		1


	//   ....[27]....
        /*02bc*/ 	.word	0x00000c80
        /*02c0*/ 	.word	0x000000ff
        /*02c4*/ 	.word	0x000000d8
        /*02c8*/ 	.short	0x0100
        /*02ca*/ 	.byte	0x05
	.zero		1


	//   ....[28]....
        /*02cc*/ 	.word	0x00001550
        /*02d0*/ 	.word	0x00000003
        /*02d4*/ 	.word	0x000000d0
        /*02d8*/ 	.short	0x010a
        /*02da*/ 	.byte	0xff
	.zero		1


	//   ....[29]....
        /*02dc*/ 	.word	0x00001580
        /*02e0*/ 	.word	0x00000003
        /*02e4*/ 	.word	0x000000c0
        /*02e8*/ 	.short	0x0101
        /*02ea*/ 	.byte	0xff
	.zero		1


	//   ....[30]....
        /*02ec*/ 	.word	0x00001650
        /*02f0*/ 	.word	0x000000ff
        /*02f4*/ 	.word	0x00000018
        /*02f8*/ 	.short	0x010a
        /*02fa*/ 	.byte	0x08
	.zero		1


	//   ....[31]....
        /*02fc*/ 	.word	0x000016f0
        /*0300*/ 	.word	0x000000ff
        /*0304*/ 	.word	0x00000018
        /*0308*/ 	.short	0x010a
        /*030a*/ 	.byte	0x29
	.zero		1


	//   ....[32]....
        /*030c*/ 	.word	0x00001840
        /*0310*/ 	.word	0x000000ff
        /*0314*/ 	.word	0x00000018
        /*0318*/ 	.short	0x010a
        /*031a*/ 	.byte	0x08
	.zero		1


	//   ....[33]....
        /*031c*/ 	.word	0x00001950
        /*0320*/ 	.word	0x000000ff
        /*0324*/ 	.word	0x00000078
        /*0328*/ 	.short	0x0101
        /*032a*/ 	.byte	0x04
	.zero		1


	//   ....[34]....
        /*032c*/ 	.word	0x00001970
        /*0330*/ 	.word	0x000000ff
        /*0334*/ 	.word	0x00000018
        /*0338*/ 	.short	0x010a
        /*033a*/ 	.byte	0x08
	.zero		1


	//   ....[35]....
        /*033c*/ 	.word	0x000019f0
        /*0340*/ 	.word	0x000000ff
        /*0344*/ 	.word	0x00000018
        /*0348*/ 	.short	0x010a
        /*034a*/ 	.byte	0x11
	.zero		1


	//   ....[36]....
        /*034c*/ 	.word	0x00001b40
        /*0350*/ 	.word	0x000000ff
        /*0354*/ 	.word	0x00000018
        /*0358*/ 	.short	0x010a
        /*035a*/ 	.byte	0x08
	.zero		1


	//   ....[37]....
        /*035c*/ 	.word	0x00001c80
        /*0360*/ 	.word	0x00000002
        /*0364*/ 	.word	0x00000080
        /*0368*/ 	.short	0x010a
        /*036a*/ 	.byte	0xff
	.zero		1


	//   ....[38]....
        /*036c*/ 	.word	0x00001d40
        /*0370*/ 	.word	0x00000002
        /*0374*/ 	.word	0x00000000
        /*0378*/ 	.short	0x0101
        /*037a*/ 	.byte	0xff
	.zero		1


	//   ....[39]....
        /*037c*/ 	.word	0x000022a0
        /*0380*/ 	.word	0x000000ff
        /*0384*/ 	.word	0x00000000
        /*0388*/ 	.short	0x010a
        /*038a*/ 	.byte	0x05
	.zero		1


	//   ....[40]....
        /*038c*/ 	.word	0x00002330
        /*0390*/ 	.word	0x000000ff
        /*0394*/ 	.word	0x00000000
        /*0398*/ 	.short	0x010a
        /*039a*/ 	.byte	0x05
	.zero		1


	//   ....[41]....
        /*039c*/ 	.word	0x000023d0
        /*03a0*/ 	.word	0x00000000
        /*03a4*/ 	.word	0x00000000
        /*03a8*/ 	.short	0x010a
        /*03aa*/ 	.byte	0xff
	.zero		1


	//   ....[42]....
        /*03ac*/ 	.word	0x000024f0
        /*03b0*/ 	.word	0x00000000
        /*03b4*/ 	.word	0x000000c0
        /*03b8*/ 	.short	0x010a
        /*03ba*/ 	.byte	0xff
	.zero		1


	//   ....[43]....
        /*03bc*/ 	.word	0x00002560
        /*03c0*/ 	.word	0x00000004
        /*03c4*/ 	.word	0x00000000
        /*03c8*/ 	.short	0x0101
        /*03ca*/ 	.byte	0xff
	.zero		1


	//   ....[44]....
        /*03cc*/ 	.word	0x00002580
        /*03d0*/ 	.word	0x000000ff
        /*03d4*/ 	.word	0x00000090
        /*03d8*/ 	.short	0x010a
        /*03da*/ 	.byte	0x05
	.zero		1


	//   ....[45]....
        /*03dc*/ 	.word	0x000026a0
        /*03e0*/ 	.word	0x00000000
        /*03e4*/ 	.word	0x00000080
        /*03e8*/ 	.short	0x010a
        /*03ea*/ 	.byte	0xff
	.zero		1


	//   ....[46]....
        /*03ec*/ 	.word	0x000027a0
        /*03f0*/ 	.word	0x00000000
        /*03f4*/ 	.word	0x00000000
        /*03f8*/ 	.short	0x0101
        /*03fa*/ 	.byte	0xff
	.zero		1


	//   ....[47]....
        /*03fc*/ 	.word	0x00002830
        /*0400*/ 	.word	0x000000ff
        /*0404*/ 	.word	0x00000090
        /*0408*/ 	.short	0x0106
        /*040a*/ 	.byte	0x05
	.zero		1


	//   ....[48]....
        /*040c*/ 	.word	0x00002850
        /*0410*/ 	.word	0x000000ff
        /*0414*/ 	.word	0x00000090
        /*0418*/ 	.short	0x010a
        /*041a*/ 	.byte	0x05
	.zero		1


	//   ....[49]....
        /*041c*/ 	.word	0x000028e0
        /*0420*/ 	.word	0x000000ff
        /*0424*/ 	.word	0x00000090
        /*0428*/ 	.short	0x0106
        /*042a*/ 	.byte	0x04
	.zero		1


	//   ....[50]....
        /*042c*/ 	.word	0x00002920
        /*0430*/ 	.word	0x00000000
        /*0434*/ 	.word	0x00000090
        /*0438*/ 	.short	0x010a
        /*043a*/ 	.byte	0xff
	.zero		1


	//   ....[51]....
        /*043c*/ 	.word	0x00002e60
        /*0440*/ 	.word	0x00000000
        /*0444*/ 	.word	0x00000080
        /*0448*/ 	.short	0x010a
        /*044a*/ 	.byte	0xff
	.zero		1


	//   ....[52]....
        /*044c*/ 	.word	0x00002f70
        /*0450*/ 	.word	0x00000003
        /*0454*/ 	.word	0x00000000
        /*0458*/ 	.short	0x0101
        /*045a*/ 	.byte	0xff
	.zero		1


	//   ....[53]....
        /*045c*/ 	.word	0x00002f80
        /*0460*/ 	.word	0x000000ff
        /*0464*/ 	.word	0x00000000
        /*0468*/ 	.short	0x010a
        /*046a*/ 	.byte	0x06
	.zero		1


	//   ....[54]....
        /*046c*/ 	.word	0x00002fa0
        /*0470*/ 	.word	0x000000ff
        /*0474*/ 	.word	0x000000b0
        /*0478*/ 	.short	0x010a
        /*047a*/ 	.byte	0x07
	.zero		1


	//   ....[55]....
        /*047c*/ 	.word	0x00003070
        /*0480*/ 	.word	0x000000ff
        /*0484*/ 	.word	0x00000000
        /*0488*/ 	.short	0x010a
        /*048a*/ 	.byte	0x06
	.zero		1


	//   ....[56]....
        /*048c*/ 	.word	0x000031a0
        /*0490*/ 	.word	0x000000ff
        /*0494*/ 	.word	0x00000000
        /*0498*/ 	.short	0x010a
        /*049a*/ 	.byte	0x1a
	.zero		1


	//   ....[57]....
        /*049c*/ 	.word	0x00003440
        /*04a0*/ 	.word	0x000000ff
        /*04a4*/ 	.word	0x00000000
        /*04a8*/ 	.short	0x010a
        /*04aa*/ 	.byte	0x06
	.zero		1


	//   ....[58]....
        /*04ac*/ 	.word	0x000034d0
        /*04b0*/ 	.word	0x000000ff
        /*04b4*/ 	.word	0x00000000
        /*04b8*/ 	.short	0x010a
        /*04ba*/ 	.byte	0x07
	.zero		1


	//   ....[59]....
        /*04bc*/ 	.word	0x00003950
        /*04c0*/ 	.word	0x00000000
        /*04c4*/ 	.word	0x00000080
        /*04c8*/ 	.short	0x010a
        /*04ca*/ 	.byte	0xff
	.zero		1


	//   ....[60]....
        /*04cc*/ 	.word	0x00003a10
        /*04d0*/ 	.word	0x00000000
        /*04d4*/ 	.word	0x00000000
        /*04d8*/ 	.short	0x0101
        /*04da*/ 	.byte	0xff
	.zero		1


	//   ....[61]....
        /*04dc*/ 	.word	0x00003d30
        /*04e0*/ 	.word	0x000000ff
        /*04e4*/ 	.word	0x00000078
        /*04e8*/ 	.short	0x010a
        /*04ea*/ 	.byte	0x06
	.zero		1


	//   ....[62]....
        /*04ec*/ 	.word	0x00003f20
        /*04f0*/ 	.word	0x000000ff
        /*04f4*/ 	.word	0x00000050
        /*04f8*/ 	.short	0x010a
        /*04fa*/ 	.byte	0x06
	.zero		1


	//   ....[63]....
        /*04fc*/ 	.word	0x000040a0
        /*0500*/ 	.word	0x000000ff
        /*0504*/ 	.word	0x00000030
        /*0508*/ 	.short	0x010b
        /*050a*/ 	.byte	0x06
	.zero		1


	//   ....[64]....
        /*050c*/ 	.word	0x000040b0
        /*0510*/ 	.word	0x000000ff
        /*0514*/ 	.word	0x00000000
        /*0518*/ 	.short	0x0101
        /*051a*/ 	.byte	0x08
	.zero		1


	//   ....[65]....
        /*051c*/ 	.word	0x000040c0
        /*0520*/ 	.word	0x000000ff
        /*0524*/ 	.word	0x00000058
        /*0528*/ 	.short	0x010a
        /*052a*/ 	.byte	0x06
	.zero		1


	//   ....[66]....
        /*052c*/ 	.word	0x00004220
        /*0530*/ 	.word	0x000000ff
        /*0534*/ 	.word	0x00000038
        /*0538*/ 	.short	0x010b
        /*053a*/ 	.byte	0x06
	.zero		1


	//   ....[67]....
        /*053c*/ 	.word	0x00004230
        /*0540*/ 	.word	0x000000ff
        /*0544*/ 	.word	0x00000000
        /*0548*/ 	.short	0x0101
        /*054a*/ 	.byte	0x08
	.zero		1


	//   ....[68]....
        /*054c*/ 	.word	0x00004240
        /*0550*/ 	.word	0x000000ff
        /*0554*/ 	.word	0x00000060
        /*0558*/ 	.short	0x010a
        /*055a*/ 	.byte	0x06
	.zero		1


	//   ....[69]....
        /*055c*/ 	.word	0x000043e0
        /*0560*/ 	.word	0x000000ff
        /*0564*/ 	.word	0x00000040
        /*0568*/ 	.short	0x010b
        /*056a*/ 	.byte	0x06
	.zero		1


	//   ....[70]....
        /*056c*/ 	.word	0x00004450
        /*0570*/ 	.word	0x000000ff
        /*0574*/ 	.word	0x00000000
        /*0578*/ 	.short	0x0101
        /*057a*/ 	.byte	0x08
	.zero		1


	//   ....[71]....
        /*057c*/ 	.word	0x00004480
        /*0580*/ 	.word	0x000000ff
        /*0584*/ 	.word	0x00000068
        /*0588*/ 	.short	0x010a
        /*058a*/ 	.byte	0x06
	.zero		1


	//   ....[72]....
        /*058c*/ 	.word	0x00004690
        /*0590*/ 	.word	0x000000ff
        /*0594*/ 	.word	0x00000048
        /*0598*/ 	.short	0x010b
        /*059a*/ 	.byte	0x06
	.zero		1


	//   ....[73]....
        /*059c*/ 	.word	0x000046b0
        /*05a0*/ 	.word	0x000000ff
        /*05a4*/ 	.word	0x00000000
        /*05a8*/ 	.short	0x0101
        /*05aa*/ 	.byte	0x07
	.zero		1


	//   ....[74]....
        /*05ac*/ 	.word	0x000046e0
        /*05b0*/ 	.word	0x000000ff
        /*05b4*/ 	.word	0x00000050
        /*05b8*/ 	.short	0x010a
        /*05ba*/ 	.byte	0x06
	.zero		1


	//   ....[75]....
        /*05bc*/ 	.word	0x00004700
        /*05c0*/ 	.word	0x000000ff
        /*05c4*/ 	.word	0x00000058
        /*05c8*/ 	.short	0x010a
        /*05ca*/ 	.byte	0x06
	.zero		1


	//   ....[76]....
        /*05cc*/ 	.word	0x00004720
        /*05d0*/ 	.word	0x000000ff
        /*05d4*/ 	.word	0x00000060
        /*05d8*/ 	.short	0x010a
        /*05da*/ 	.byte	0x06
	.zero		1


	//   ....[77]....
        /*05dc*/ 	.word	0x00004760
        /*05e0*/ 	.word	0x00000000
        /*05e4*/ 	.word	0x00000068
        /*05e8*/ 	.short	0x010a
        /*05ea*/ 	.byte	0xff
	.zero		1


	//   ....[78]....
        /*05ec*/ 	.word	0x00004b00
        /*05f0*/ 	.word	0x00000000
        /*05f4*/ 	.word	0x00000080
        /*05f8*/ 	.short	0x010a
        /*05fa*/ 	.byte	0xff
	.zero		1


	//   ....[79]....
        /*05fc*/ 	.word	0x00004c10
        /*0600*/ 	.word	0x00000000
        /*0604*/ 	.word	0x00000000
        /*0608*/ 	.short	0x0101
        /*060a*/ 	.byte	0xff
	.zero		1


	//   ....[80]....
        /*060c*/ 	.word	0x00005680
        /*0610*/ 	.word	0x000000ff
        /*0614*/ 	.word	0x00000030
        /*0618*/ 	.short	0x010a
        /*061a*/ 	.byte	0x29
	.zero		1


	//   ....[81]....
        /*061c*/ 	.word	0x00005780
        /*0620*/ 	.word	0x00000093
        /*0624*/ 	.word	0x000000a0
        /*0628*/ 	.short	0x010a
        /*062a*/ 	.byte	0xff
	.zero		1


	//   ....[82]....
        /*062c*/ 	.word	0x00005aa0
        /*0630*/ 	.word	0x000000ff
        /*0634*/ 	.word	0x00000030
        /*0638*/ 	.short	0x010a
        /*063a*/ 	.byte	0x29
	.zero		1


	//   ....[83]....
        /*063c*/ 	.word	0x00005bd0
        /*0640*/ 	.word	0x00000093
        /*0644*/ 	.word	0x000000a0
        /*0648*/ 	.short	0x010a
        /*064a*/ 	.byte	0xff
	.zero		1


	//   ....[84]....
        /*064c*/ 	.word	0x00006de0
        /*0650*/ 	.word	0x00000000
        /*0654*/ 	.word	0x00000000
        /*0658*/ 	.short	0x0101
        /*065a*/ 	.byte	0xff
	.zero		1


	//   ....[85]....
        /*065c*/ 	.word	0x00006df0
        /*0660*/ 	.word	0x00000003
        /*0664*/ 	.word	0x00000030
        /*0668*/ 	.short	0x010a
        /*066a*/ 	.byte	0xff
	.zero		1


	//   ....[86]....
        /*066c*/ 	.word	0x00006ed0
        /*0670*/ 	.word	0x00000003
        /*0674*/ 	.word	0x00000030
        /*0678*/ 	.short	0x010a
        /*067a*/ 	.byte	0xff
	.zero		1


	//   ....[87]....
        /*067c*/ 	.word	0x00008200
        /*0680*/ 	.word	0x000000e2
        /*0684*/ 	.word	0x00000000
        /*0688*/ 	.short	0x0101
        /*068a*/ 	.byte	0xff
	.zero		1


	//   ....[88]....
        /*068c*/ 	.word	0x00008220
        /*0690*/ 	.word	0x00000000
        /*0694*/ 	.word	0x00000030
        /*0698*/ 	.short	0x010a
        /*069a*/ 	.byte	0xff
	.zero		1


	//   ....[89]....
        /*069c*/ 	.word	0x000082f0
        /*06a0*/ 	.word	0x00000000
        /*06a4*/ 	.word	0x00000030
        /*06a8*/ 	.short	0x010a
        /*06aa*/ 	.byte	0xff
	.zero		1


	//   ....[90]....
        /*06ac*/ 	.word	0x00009620
        /*06b0*/ 	.word	0x00000046
        /*06b4*/ 	.word	0x00000000
        /*06b8*/ 	.short	0x0101
        /*06ba*/ 	.byte	0xff
	.zero		1


	//   ....[91]....
        /*06bc*/ 	.word	0x00009640
        /*06c0*/ 	.word	0x00000003
        /*06c4*/ 	.word	0x00000030
        /*06c8*/ 	.short	0x010a
        /*06ca*/ 	.byte	0xff
	.zero		1


	//   ....[92]....
        /*06cc*/ 	.word	0x00009710
        /*06d0*/ 	.word	0x00000003
        /*06d4*/ 	.word	0x00000030
        /*06d8*/ 	.short	0x010a
        /*06da*/ 	.byte	0xff
	.zero		1


	//   ....[93]....
        /*06dc*/ 	.word	0x00009af0
        /*06e0*/ 	.word	0x000000ff
        /*06e4*/ 	.word	0x00000000
        /*06e8*/ 	.short	0x0101
        /*06ea*/ 	.byte	0x05
	.zero		1


	//   ....[94]....
        /*06ec*/ 	.word	0x0000aa90
        /*06f0*/ 	.word	0x00000000
        /*06f4*/ 	.word	0x00000000
        /*06f8*/ 	.short	0x0101
        /*06fa*/ 	.byte	0xff
	.zero		1


	//   ....[95]....
        /*06fc*/ 	.word	0x0000ad20
        /*0700*/ 	.word	0x000000ff
        /*0704*/ 	.word	0x00000000
        /*0708*/ 	.short	0x0101
        /*070a*/ 	.byte	0x04
	.zero		1


	//   ....[96]....
        /*070c*/ 	.word	0x0000ad40
        /*0710*/ 	.word	0x00000003
        /*0714*/ 	.word	0x000000d0
        /*0718*/ 	.short	0x010a
        /*071a*/ 	.byte	0xff
	.zero		1


	//   ....[97]....
        /*071c*/ 	.word	0x0000ada0
        /*0720*/ 	.word	0x00000002
        /*0724*/ 	.word	0x00000018
        /*0728*/ 	.short	0x010a
        /*072a*/ 	.byte	0xff
	.zero		1


	//   ....[98]....
        /*072c*/ 	.word	0x0000ae00
        /*0730*/ 	.word	0x00000002
        /*0734*/ 	.word	0x00000018
        /*0738*/ 	.short	0x010a
        /*073a*/ 	.byte	0xff
	.zero		1


	//   ....[99]....
        /*073c*/ 	.word	0x0000ae50
        /*0740*/ 	.word	0x00000002
        /*0744*/ 	.word	0x00000080
        /*0748*/ 	.short	0x010a
        /*074a*/ 	.byte	0xff
	.zero		1


	//   ....[100]....
        /*074c*/ 	.word	0x0000aeb0
        /*0750*/ 	.word	0x00000000
        /*0754*/ 	.word	0x00000000
        /*0758*/ 	.short	0x010a
        /*075a*/ 	.byte	0xff
	.zero		1


	//   ....[101]....
        /*075c*/ 	.word	0x0000af10
        /*0760*/ 	.word	0x00000000
        /*0764*/ 	.word	0x00000000
        /*0768*/ 	.short	0x010a
        /*076a*/ 	.byte	0xff
	.zero		1


	//   ....[102]....
        /*076c*/ 	.word	0x0000af60
        /*0770*/ 	.word	0x00000000
        /*0774*/ 	.word	0x000000c0
        /*0778*/ 	.short	0x010a
        /*077a*/ 	.byte	0xff
	.zero		1


	//   ....[103]....
        /*077c*/ 	.word	0x0000afc0
        /*0780*/ 	.word	0x00000000
        /*0784*/ 	.word	0x00000090
        /*0788*/ 	.short	0x010a
        /*078a*/ 	.byte	0xff
	.zero		1


	//   ....[104]....
        /*078c*/ 	.word	0x0000b010
        /*0790*/ 	.word	0x00000000
        /*0794*/ 	.word	0x00000080
        /*0798*/ 	.short	0x010a
        /*079a*/ 	.byte	0xff
	.zero		1


	//   ....[105]....
        /*079c*/ 	.word	0x0000b070
        /*07a0*/ 	.word	0x00000000
        /*07a4*/ 	.word	0x00000090
        /*07a8*/ 	.short	0x010a
        /*07aa*/ 	.byte	0xff
	.zero		1


	//   ....[106]....
        /*07ac*/ 	.word	0x0000b0c0
        /*07b0*/ 	.word	0x00000000
        /*07b4*/ 	.word	0x00000080
        /*07b8*/ 	.short	0x010a
        /*07ba*/ 	.byte	0xff
	.zero		1


	//   ....[107]....
        /*07bc*/ 	.word	0x0000b120
        /*07c0*/ 	.word	0x00000003
        /*07c4*/ 	.word	0x000000b0
        /*07c8*/ 	.short	0x010a
        /*07ca*/ 	.byte	0xff
	.zero		1


	//   ....[108]....
        /*07cc*/ 	.word	0x0000b180
        /*07d0*/ 	.word	0x00000000
        /*07d4*/ 	.word	0x00000000
        /*07d8*/ 	.short	0x010a
        /*07da*/ 	.byte	0xff
	.zero		1


	//   ....[109]....
        /*07dc*/ 	.word	0x0000b1e0
        /*07e0*/ 	.word	0x00000000
        /*07e4*/ 	.word	0x00000000
        /*07e8*/ 	.short	0x010a
        /*07ea*/ 	.byte	0xff
	.zero		1


	//   ....[110]....
        /*07ec*/ 	.word	0x0000b240
        /*07f0*/ 	.word	0x00000000
        /*07f4*/ 	.word	0x00000000
        /*07f8*/ 	.short	0x010a
        /*07fa*/ 	.byte	0xff
	.zero		1


	//   ....[111]....
        /*07fc*/ 	.word	0x0000b290
        /*0800*/ 	.word	0x00000000
        /*0804*/ 	.word	0x00000080
        /*0808*/ 	.short	0x010a
        /*080a*/ 	.byte	0xff
	.zero		1


	//   ....[112]....
        /*080c*/ 	.word	0x0000b2f0
        /*0810*/ 	.word	0x00000000
        /*0814*/ 	.word	0x00000078
        /*0818*/ 	.short	0x010a
        /*081a*/ 	.byte	0xff
	.zero		1


	//   ....[113]....
        /*081c*/ 	.word	0x0000b350
        /*0820*/ 	.word	0x00000000
        /*0824*/ 	.word	0x00000050
        /*0828*/ 	.short	0x010a
        /*082a*/ 	.byte	0xff
	.zero		1


	//   ....[114]....
        /*082c*/ 	.word	0x0000b3b0
        /*0830*/ 	.word	0x00000000
        /*0834*/ 	.word	0x00000058
        /*0838*/ 	.short	0x010a
        /*083a*/ 	.byte	0xff
	.zero		1


	//   ....[115]....
        /*083c*/ 	.word	0x0000b410
        /*0840*/ 	.word	0x00000000
        /*0844*/ 	.word	0x00000060
        /*0848*/ 	.short	0x010a
        /*084a*/ 	.byte	0xff
	.zero		1


	//   ....[116]....
        /*084c*/ 	.word	0x0000b470
        /*0850*/ 	.word	0x00000000
        /*0854*/ 	.word	0x00000068
        /*0858*/ 	.short	0x010a
        /*085a*/ 	.byte	0xff
	.zero		1


	//   ....[117]....
        /*085c*/ 	.word	0x0000b4d0
        /*0860*/ 	.word	0x00000000
        /*0864*/ 	.word	0x00000050
        /*0868*/ 	.short	0x010a
        /*086a*/ 	.byte	0xff
	.zero		1


	//   ....[118]....
        /*086c*/ 	.word	0x0000b530
        /*0870*/ 	.word	0x00000000
        /*0874*/ 	.word	0x00000058
        /*0878*/ 	.short	0x010a
        /*087a*/ 	.byte	0xff
	.zero		1


	//   ....[119]....
        /*087c*/ 	.word	0x0000b590
        /*0880*/ 	.word	0x00000000
        /*0884*/ 	.word	0x00000060
        /*0888*/ 	.short	0x010a
        /*088a*/ 	.byte	0xff
	.zero		1


	//   ....[120]....
        /*088c*/ 	.word	0x0000b5e0
        /*0890*/ 	.word	0x00000000
        /*0894*/ 	.word	0x00000080
        /*0898*/ 	.short	0x010a
        /*089a*/ 	.byte	0xff
	.zero		1


	//   ....[121]....
        /*089c*/ 	.word	0x0000b640
        /*08a0*/ 	.word	0x00000002
        /*08a4*/ 	.word	0x00000030
        /*08a8*/ 	.short	0x010a
        /*08aa*/ 	.byte	0xff
	.zero		1


	//   ....[122]....
        /*08ac*/ 	.word	0x0000b690
        /*08b0*/ 	.word	0x00000093
        /*08b4*/ 	.word	0x000000a0
        /*08b8*/ 	.short	0x010a
        /*08ba*/ 	.byte	0xff
	.zero		1


	//   ....[123]....
        /*08bc*/ 	.word	0x0000b6e0
        /*08c0*/ 	.word	0x00000003
        /*08c4*/ 	.word	0x00000030
        /*08c8*/ 	.short	0x010a
        /*08ca*/ 	.byte	0xff
	.zero		1


	//   ....[124]....
        /*08cc*/ 	.word	0x0000b730
        /*08d0*/ 	.word	0x00000000
        /*08d4*/ 	.word	0x00000030
        /*08d8*/ 	.short	0x010a
        /*08da*/ 	.byte	0xff
	.zero		1


	//   ....[125]....
        /*08dc*/ 	.word	0x0000b780
        /*08e0*/ 	.word	0x00000003
        /*08e4*/ 	.word	0x00000030
        /*08e8*/ 	.short	0x010a
        /*08ea*/ 	.byte	0xff
	.zero		1


	//----- nvinfo : EIATTR_NUM_MBARRIERS
	.align		4
.L_47:
        /*08ec*/ 	.byte	0x03, 0x38
        /*08ee*/ 	.short	0x001c


	//----- nvinfo : EIATTR_EXIT_INSTR_OFFSETS
	.align		4
        /*08f0*/ 	.byte	0x04, 0x1c
        /*08f2*/ 	.short	(.L_49 - .L_48)


	//   ....[0]....
.L_48:
        /*08f4*/ 	.word	0x00002400


	//   ....[1]....
        /*08f8*/ 	.word	0x000028f0


	//   ....[2]....
        /*08fc*/ 	.word	0x00002950


	//   ....[3]....
        /*0900*/ 	.word	0x00003730


	//   ....[4]....
        /*0904*/ 	.word	0x00004790


	//   ....[5]....
        /*0908*/ 	.word	0x000047d0


	//   ....[6]....
        /*090c*/ 	.word	0x0000ac20


	//   ....[7]....
        /*0910*/ 	.word	0x0000ac90


	//   ....[8]....
        /*0914*/ 	.word	0x0000acc0


	//   ....[9]....
        /*0918*/ 	.word	0x0000ad30


	//----- nvinfo : EIATTR_MAX_THREADS
	.align		4
.L_49:
        /*091c*/ 	.byte	0x04, 0x05
        /*091e*/ 	.short	(.L_51 - .L_50)
.L_50:
        /*0920*/ 	.word	0x00000100
        /*0924*/ 	.word	0x00000001
        /*0928*/ 	.word	0x00000001


	//----- nvinfo : EIATTR_CRS_STACK_SIZE
	.align		4
.L_51:
        /*092c*/ 	.byte	0x04, 0x1e
        /*092e*/ 	.short	(.L_53 - .L_52)
.L_52:
        /*0930*/ 	.word	0x00000000


	//----- nvinfo : EIATTR_CBANK_PARAM_SIZE
	.align		4
.L_53:
        /*0934*/ 	.byte	0x03, 0x19
        /*0936*/ 	.short	0x0800


	//----- nvinfo : EIATTR_PARAM_CBANK
	.align		4
        /*0938*/ 	.byte	0x04, 0x0a
        /*093a*/ 	.short	(.L_55 - .L_54)
	.align		4
.L_54:
        /*093c*/ 	.word	index@(.nv.constant0._ZN7cutlass13device_kernelINS_4gemm6kernel13GemmUniversalIN4cute5tupleIJiiiiEEENS1_10collective13CollectiveMmaINS1_35MainloopSm100TmaUmmaWarpSpecializedILi3ELi2ELi2ENS5_IJNS4_1CILi1EEESB_SB_EEEEENS5_IJNSA_ILi128EEENSA_ILi256EEENSA_ILi64EEEEEENS_10bfloat16_tENS5_IJlSB_lEEESI_SJ_NS4_8TiledMMAINS4_8MMA_AtomIJNS4_20SM100_MMA_F16BF16_SSISI_SI_fLi128ELi256ELNS4_4UMMA5MajorE0ELSO_0ELNSN_7ScaleInE0ELSP_0EEEEEENS4_6LayoutISC_NS5_IJNSA_ILi0EEEST_ST_EEEEENS5_IJNS4_10UnderscoreESW_SW_EEEEENS4_13SM90_TMA_LOADENS4_14ComposedLayoutINS4_7SwizzleILi3ELi4ELi3EEENS4_18smem_ptr_flag_bitsILi16EEENSS_INS5_IJNSA_ILi8EEESG_EEENS5_IJSG_SB_EEEEEEEvNS4_8identityESZ_S19_vS1A_EENS_8epilogue10collective18CollectiveEpilogueINS1C_23Sm100TmaWarpSpecializedILi4ELi2ELi64ELb1ELb0EEEJSH_NS5_IJNSS_ISE_SB_EENSS_ISG_SB_EEEEESI_SJ_SI_SJ_NS1C_6fusion15FusionCallbacksIS1G_NS1K_17LinCombPerRowBiasISI_fSI_SI_fLi8ELNS_15FloatRoundStyleE2EEESH_S1J_JEEENS4_5SM1004TMEM4LOAD26SM100_TMEM_LOAD_32dp32b64xESZ_S19_NS4_39AutoVectorizingCopyWithAssumedAlignmentILi128EEENS4_14SM90_TMA_STOREES19_S1V_S1V_EEEvvEEEEvNT_6ParamsE)
        /*0940*/ 	.short	0x0380
        /*0942*/ 	.short	0x0800


	//----- nvinfo : EIATTR_SW_WAR
	.align		4
.L_55:
        /*0944*/ 	.byte	0x04, 0x36
        /*0946*/ 	.short	(.L_57 - .L_56)
.L_56:
        /*0948*/ 	.word	0x00000008
.L_57:


//--------------------- .nv.callgraph             --------------------------
	.section	.nv.callgraph,"",@"SHT_CUDA_CALLGRAPH"
	.align	4
	.sectionentsize	8
	.align		4
        /*0000*/ 	.word	0x00000000
	.align		4
        /*0004*/ 	.word	0xffffffff
	.align		4
        /*0008*/ 	.word	index@(_ZN7cutlass13device_kernelINS_4gemm6kernel13GemmUniversalIN4cute5tupleIJiiiiEEENS1_10collective13CollectiveMmaINS1_35MainloopSm100TmaUmmaWarpSpecializedILi3ELi2ELi2ENS5_IJNS4_1CILi1EEESB_SB_EEEEENS5_IJNSA_ILi128EEENSA_ILi256EEENSA_ILi64EEEEEENS_10bfloat16_tENS5_IJlSB_lEEESI_SJ_NS4_8TiledMMAINS4_8MMA_AtomIJNS4_20SM100_MMA_F16BF16_SSISI_SI_fLi128ELi256ELNS4_4UMMA5MajorE0ELSO_0ELNSN_7ScaleInE0ELSP_0EEEEEENS4_6LayoutISC_NS5_IJNSA_ILi0EEEST_ST_EEEEENS5_IJNS4_10UnderscoreESW_SW_EEEEENS4_13SM90_TMA_LOADENS4_14ComposedLayoutINS4_7SwizzleILi3ELi4ELi3EEENS4_18smem_ptr_flag_bitsILi16EEENSS_INS5_IJNSA_ILi8EEESG_EEENS5_IJSG_SB_EEEEEEEvNS4_8identityESZ_S19_vS1A_EENS_8epilogue10collective18CollectiveEpilogueINS1C_23Sm100TmaWarpSpecializedILi4ELi2ELi64ELb1ELb0EEEJSH_NS5_IJNSS_ISE_SB_EENSS_ISG_SB_EEEEESI_SJ_SI_SJ_NS1C_6fusion15FusionCallbacksIS1G_NS1K_17LinCombPerRowBiasISI_fSI_SI_fLi8ELNS_15FloatRoundStyleE2EEESH_S1J_JEEENS4_5SM1004TMEM4LOAD26SM100_TMEM_LOAD_32dp32b64xESZ_S19_NS4_39AutoVectorizingCopyWithAssumedAlignmentILi128EEENS4_14SM90_TMA_STOREES19_S1V_S1V_EEEvvEEEEvNT_6ParamsE)
	.align		4
        /*000c*/ 	.word	index@(__assertfail)
	.align		4
        /*0010*/ 	.word	0x00000000
	.align		4
        /*0014*/ 	.word	0xfffffffe
	.align		4
        /*0018*/ 	.word	0x00000000
	.align		4
        /*001c*/ 	.word	0xfffffffd
	.align		4
        /*0020*/ 	.word	0x00000000
	.align		4
        /*0024*/ 	.word	0xfffffffc


//--------------------- .nv.constant4             --------------------------
	.section	.nv.constant4,"a",@progbits
	.align	8
	.align		8
.nv.constant4:
        /*0000*/ 	.dword	__assertfail
	.align		8
        /*0008*/ 	.dword	__unnamed_1
	.align		8
        /*0010*/ 	.dword	__unnamed_2
	.align		8
        /*0018*/ 	.dword	_ZN39_INTERNAL_be9a9205_4_k_cu_ae85fbbb_25724cuda3std3__45__cpo5beginE
	.align		8
        /*0020*/ 	.dword	_ZN39_INTERNAL_be9a9205_4_k_cu_ae85fbbb_25724cuda3std3__45__cpo3endE
	.align		8
        /*0028*/ 	.dword	_ZN39_INTERNAL_be9a9205_4_k_cu_ae85fbbb_25724cuda3std3__45__cpo6cbeginE
	.align		8
        /*0030*/ 	.dword	_ZN39_INTERNAL_be9a9205_4_k_cu_ae85fbbb_25724cuda3std3__45__cpo4cendE
	.align		8
        /*0038*/ 	.dword	_ZN39_INTERNAL_be9a9205_4_k_cu_ae85fbbb_25724cuda3std3__441_GLOBAL__N__be9a9205_4_k_cu_ae85fbbb_25726ignoreE
	.align		8
        /*0040*/ 	.dword	_ZN39_INTERNAL_be9a9205_4_k_cu_ae85fbbb_25724cuda3std3__419piecewise_constructE
	.align		8
        /*0048*/ 	.dword	_ZN39_INTERNAL_be9a9205_4_k_cu_ae85fbbb_25724cuda3std3__48in_placeE
	.align		8
        /*0050*/ 	.dword	_ZN39_INTERNAL_be9a9205_4_k_cu_ae85fbbb_25724cuda3std6ranges3__45__cpo4swapE
	.align		8
        /*0058*/ 	.dword	_ZN39_INTERNAL_be9a9205_4_k_cu_ae85fbbb_25724cuda3std6ranges3__45__cpo9iter_moveE
	.align		8
        /*0060*/ 	.dword	_ZN39_INTERNAL_be9a9205_4_k_cu_ae85fbbb_25724cute7productE
	.align		8
        /*0068*/ 	.dword	_ZN39_INTERNAL_be9a9205_4_k_cu_ae85fbbb_25724cute1_E
	.align		8
        /*0070*/ 	.dword	$str$25
	.align		8
        /*0078*/ 	.dword	$str$26
	.align		8
        /*0080*/ 	.dword	$str$27
	.align		8
        /*0088*/ 	.dword	$str$28


//--------------------- .text._ZN7cutlass13device_kernelINS_4gemm6kernel13GemmUniversalIN4cute5tupleIJiiiiEEENS1_10collective13CollectiveMmaINS1_35MainloopSm100TmaUmmaWarpSpecializedILi3ELi2ELi2ENS5_IJNS4_1CILi1EEESB_SB_EEEEENS5_IJNSA_ILi128EEENSA_ILi256EEENSA_ILi64EEEEEENS_10bfloat16_tENS5_IJlSB_lEEESI_SJ_NS4_8TiledMMAINS4_8MMA_AtomIJNS4_20SM100_MMA_F16BF16_SSISI_SI_fLi128ELi256ELNS4_4UMMA5MajorE0ELSO_0ELNSN_7ScaleInE0ELSP_0EEEEEENS4_6LayoutISC_NS5_IJNSA_ILi0EEEST_ST_EEEEENS5_IJNS4_10UnderscoreESW_SW_EEEEENS4_13SM90_TMA_LOADENS4_14ComposedLayoutINS4_7SwizzleILi3ELi4ELi3EEENS4_18smem_ptr_flag_bitsILi16EEENSS_INS5_IJNSA_ILi8EEESG_EEENS5_IJSG_SB_EEEEEEEvNS4_8identityESZ_S19_vS1A_EENS_8epilogue10collective18CollectiveEpilogueINS1C_23Sm100TmaWarpSpecializedILi4ELi2ELi64ELb1ELb0EEEJSH_NS5_IJNSS_ISE_SB_EENSS_ISG_SB_EEEEESI_SJ_SI_SJ_NS1C_6fusion15FusionCallbacksIS1G_NS1K_17LinCombPerRowBiasISI_fSI_SI_fLi8ELNS_15FloatRoundStyleE2EEESH_S1J_JEEENS4_5SM1004TMEM4LOAD26SM100_TMEM_LOAD_32dp32b64xESZ_S19_NS4_39AutoVectorizingCopyWithAssumedAlignmentILi128EEENS4_14SM90_TMA_STOREES19_S1V_S1V_EEEvvEEEEvNT_6ParamsE --------------------------
	.section	.text._ZN7cutlass13device_kernelINS_4gemm6kernel13GemmUniversalIN4cute5tupleIJiiiiEEENS1_10collective13CollectiveMmaINS1_35MainloopSm100TmaUmmaWarpSpecializedILi3ELi2ELi2ENS5_IJNS4_1CILi1EEESB_SB_EEEEENS5_IJNSA_ILi128EEENSA_ILi256EEENSA_ILi64EEEEEENS_10bfloat16_tENS5_IJlSB_lEEESI_SJ_NS4_8TiledMMAINS4_8MMA_AtomIJNS4_20SM100_MMA_F16BF16_SSISI_SI_fLi128ELi256ELNS4_4UMMA5MajorE0ELSO_0ELNSN_7ScaleInE0ELSP_0EEEEEENS4_6LayoutISC_NS5_IJNSA_ILi0EEEST_ST_EEEEENS5_IJNS4_10UnderscoreESW_SW_EEEEENS4_13SM90_TMA_LOADENS4_14ComposedLayoutINS4_7SwizzleILi3ELi4ELi3EEENS4_18smem_ptr_flag_bitsILi16EEENSS_INS5_IJNSA_ILi8EEESG_EEENS5_IJSG_SB_EEEEEEEvNS4_8identityESZ_S19_vS1A_EENS_8epilogue10collective18CollectiveEpilogueINS1C_23Sm100TmaWarpSpecializedILi4ELi2ELi64ELb1ELb0EEEJSH_NS5_IJNSS_ISE_SB_EENSS_ISG_SB_EEEEESI_SJ_SI_SJ_NS1C_6fusion15FusionCallbacksIS1G_NS1K_17LinCombPerRowBiasISI_fSI_SI_fLi8ELNS_15FloatRoundStyleE2EEESH_S1J_JEEENS4_5SM1004TMEM4LOAD26SM100_TMEM_LOAD_32dp32b64xESZ_S19_NS4_39AutoVectorizingCopyWithAssumedAlignmentILi128EEENS4_14SM90_TMA_STOREES19_S1V_S1V_EEEvvEEEEvNT_6ParamsE,"ax",@progbits
	.align	128
.text._ZN7cutlass13device_kernelINS_4gemm6kernel13GemmUniversalIN4cute5tupleIJiiiiEEENS1_10collective13CollectiveMmaINS1_35MainloopSm100TmaUmmaWarpSpecializedILi3ELi2ELi2ENS5_IJNS4_1CILi1EEESB_SB_EEEEENS5_IJNSA_ILi128EEENSA_ILi256EEENSA_ILi64EEEEEENS_10bfloat16_tENS5_IJlSB_lEEESI_SJ_NS4_8TiledMMAINS4_8MMA_AtomIJNS4_20SM100_MMA_F16BF16_SSISI_SI_fLi128ELi256ELNS4_4UMMA5MajorE0ELSO_0ELNSN_7ScaleInE0ELSP_0EEEEEENS4_6LayoutISC_NS5_IJNSA_ILi0EEEST_ST_EEEEENS5_IJNS4_10UnderscoreESW_SW_EEEEENS4_13SM90_TMA_LOADENS4_14ComposedLayoutINS4_7SwizzleILi3ELi4ELi3EEENS4_18smem_ptr_flag_bitsILi16EEENSS_INS5_IJNSA_ILi8EEESG_EEENS5_IJSG_SB_EEEEEEEvNS4_8identityESZ_S19_vS1A_EENS_8epilogue10collective18CollectiveEpilogueINS1C_23Sm100TmaWarpSpecializedILi4ELi2ELi64ELb1ELb0EEEJSH_NS5_IJNSS_ISE_SB_EENSS_ISG_SB_EEEEESI_SJ_SI_SJ_NS1C_6fusion15FusionCallbacksIS1G_NS1K_17LinCombPerRowBiasISI_fSI_SI_fLi8ELNS_15FloatRoundStyleE2EEESH_S1J_JEEENS4_5SM1004TMEM4LOAD26SM100_TMEM_LOAD_32dp32b64xESZ_S19_NS4_39AutoVectorizingCopyWithAssumedAlignmentILi128EEENS4_14SM90_TMA_STOREES19_S1V_S1V_EEEvvEEEEvNT_6ParamsE:
        .type           _ZN7cutlass13device_kernelINS_4gemm6kernel13GemmUniversalIN4cute5tupleIJiiiiEEENS1_10collective13CollectiveMmaINS1_35MainloopSm100TmaUmmaWarpSpecializedILi3ELi2ELi2ENS5_IJNS4_1CILi1EEESB_SB_EEEEENS5_IJNSA_ILi128EEENSA_ILi256EEENSA_ILi64EEEEEENS_10bfloat16_tENS5_IJlSB_lEEESI_SJ_NS4_8TiledMMAINS4_8MMA_AtomIJNS4_20SM100_MMA_F16BF16_SSISI_SI_fLi128ELi256ELNS4_4UMMA5MajorE0ELSO_0ELNSN_7ScaleInE0ELSP_0EEEEEENS4_6LayoutISC_NS5_IJNSA_ILi0EEEST_ST_EEEEENS5_IJNS4_10UnderscoreESW_SW_EEEEENS4_13SM90_TMA_LOADENS4_14ComposedLayoutINS4_7SwizzleILi3ELi4ELi3EEENS4_18smem_ptr_flag_bitsILi16EEENSS_INS5_IJNSA_ILi8EEESG_EEENS5_IJSG_SB_EEEEEEEvNS4_8identityESZ_S19_vS1A_EENS_8epilogue10collective18CollectiveEpilogueINS1C_23Sm100TmaWarpSpecializedILi4ELi2ELi64ELb1ELb0EEEJSH_NS5_IJNSS_ISE_SB_EENSS_ISG_SB_EEEEESI_SJ_SI_SJ_NS1C_6fusion15FusionCallbacksIS1G_NS1K_17LinCombPerRowBiasISI_fSI_SI_fLi8ELNS_15FloatRoundStyleE2EEESH_S1J_JEEENS4_5SM1004TMEM4LOAD26SM100_TMEM_LOAD_32dp32b64xESZ_S19_NS4_39AutoVectorizingCopyWithAssumedAlignmentILi128EEENS4_14SM90_TMA_STOREES19_S1V_S1V_EEEvvEEEEvNT_6ParamsE,@function
        .size           _ZN7cutlass13device_kernelINS_4gemm6kernel13GemmUniversalIN4cute5tupleIJiiiiEEENS1_10collective13CollectiveMmaINS1_35MainloopSm100TmaUmmaWarpSpecializedILi3ELi2ELi2ENS5_IJNS4_1CILi1EEESB_SB_EEEEENS5_IJNSA_ILi128EEENSA_ILi256EEENSA_ILi64EEEEEENS_10bfloat16_tENS5_IJlSB_lEEESI_SJ_NS4_8TiledMMAINS4_8MMA_AtomIJNS4_20SM100_MMA_F16BF16_SSISI_SI_fLi128ELi256ELNS4_4UMMA5MajorE0ELSO_0ELNSN_7ScaleInE0ELSP_0EEEEEENS4_6LayoutISC_NS5_IJNSA_ILi0EEEST_ST_EEEEENS5_IJNS4_10UnderscoreESW_SW_EEEEENS4_13SM90_TMA_LOADENS4_14ComposedLayoutINS4_7SwizzleILi3ELi4ELi3EEENS4_18smem_ptr_flag_bitsILi16EEENSS_INS5_IJNSA_ILi8EEESG_EEENS5_IJSG_SB_EEEEEEEvNS4_8identityESZ_S19_vS1A_EENS_8epilogue10collective18CollectiveEpilogueINS1C_23Sm100TmaWarpSpecializedILi4ELi2ELi64ELb1ELb0EEEJSH_NS5_IJNSS_ISE_SB_EENSS_ISG_SB_EEEEESI_SJ_SI_SJ_NS1C_6fusion15FusionCallbacksIS1G_NS1K_17LinCombPerRowBiasISI_fSI_SI_fLi8ELNS_15FloatRoundStyleE2EEESH_S1J_JEEENS4_5SM1004TMEM4LOAD26SM100_TMEM_LOAD_32dp32b64xESZ_S19_NS4_39AutoVectorizingCopyWithAssumedAlignmentILi128EEENS4_14SM90_TMA_STOREES19_S1V_S1V_EEEvvEEEEvNT_6ParamsE,(.L_x_168 - _ZN7cutlass13device_kernelINS_4gemm6kernel13GemmUniversalIN4cute5tupleIJiiiiEEENS1_10collective13CollectiveMmaINS1_35MainloopSm100TmaUmmaWarpSpecializedILi3ELi2ELi2ENS5_IJNS4_1CILi1EEESB_SB_EEEEENS5_IJNSA_ILi128EEENSA_ILi256EEENSA_ILi64EEEEEENS_10bfloat16_tENS5_IJlSB_lEEESI_SJ_NS4_8TiledMMAINS4_8MMA_AtomIJNS4_20SM100_MMA_F16BF16_SSISI_SI_fLi128ELi256ELNS4_4UMMA5MajorE0ELSO_0ELNSN_7ScaleInE0ELSP_0EEEEEENS4_6LayoutISC_NS5_IJNSA_ILi0EEEST_ST_EEEEENS5_IJNS4_10UnderscoreESW_SW_EEEEENS4_13SM90_TMA_LOADENS4_14ComposedLayoutINS4_7SwizzleILi3ELi4ELi3EEENS4_18smem_ptr_flag_bitsILi16EEENSS_INS5_IJNSA_ILi8EEESG_EEENS5_IJSG_SB_EEEEEEEvNS4_8identityESZ_S19_vS1A_EENS_8epilogue10collective18CollectiveEpilogueINS1C_23Sm100TmaWarpSpecializedILi4ELi2ELi64ELb1ELb0EEEJSH_NS5_IJNSS_ISE_SB_EENSS_ISG_SB_EEEEESI_SJ_SI_SJ_NS1C_6fusion15FusionCallbacksIS1G_NS1K_17LinCombPerRowBiasISI_fSI_SI_fLi8ELNS_15FloatRoundStyleE2EEESH_S1J_JEEENS4_5SM1004TMEM4LOAD26SM100_TMEM_LOAD_32dp32b64xESZ_S19_NS4_39AutoVectorizingCopyWithAssumedAlignmentILi128EEENS4_14SM90_TMA_STOREES19_S1V_S1V_EEEvvEEEEvNT_6ParamsE)
        .other          _ZN7cutlass13device_kernelINS_4gemm6kernel13GemmUniversalIN4cute5tupleIJiiiiEEENS1_10collective13CollectiveMmaINS1_35MainloopSm100TmaUmmaWarpSpecializedILi3ELi2ELi2ENS5_IJNS4_1CILi1EEESB_SB_EEEEENS5_IJNSA_ILi128EEENSA_ILi256EEENSA_ILi64EEEEEENS_10bfloat16_tENS5_IJlSB_lEEESI_SJ_NS4_8TiledMMAINS4_8MMA_AtomIJNS4_20SM100_MMA_F16BF16_SSISI_SI_fLi128ELi256ELNS4_4UMMA5MajorE0ELSO_0ELNSN_7ScaleInE0ELSP_0EEEEEENS4_6LayoutISC_NS5_IJNSA_ILi0EEEST_ST_EEEEENS5_IJNS4_10UnderscoreESW_SW_EEEEENS4_13SM90_TMA_LOADENS4_14ComposedLayoutINS4_7SwizzleILi3ELi4ELi3EEENS4_18smem_ptr_flag_bitsILi16EEENSS_INS5_IJNSA_ILi8EEESG_EEENS5_IJSG_SB_EEEEEEEvNS4_8identityESZ_S19_vS1A_EENS_8epilogue10collective18CollectiveEpilogueINS1C_23Sm100TmaWarpSpecializedILi4ELi2ELi64ELb1ELb0EEEJSH_NS5_IJNSS_ISE_SB_EENSS_ISG_SB_EEEEESI_SJ_SI_SJ_NS1C_6fusion15FusionCallbacksIS1G_NS1K_17LinCombPerRowBiasISI_fSI_SI_fLi8ELNS_15FloatRoundStyleE2EEESH_S1J_JEEENS4_5SM1004TMEM4LOAD26SM100_TMEM_LOAD_32dp32b64xESZ_S19_NS4_39AutoVectorizingCopyWithAssumedAlignmentILi128EEENS4_14SM90_TMA_STOREES19_S1V_S1V_EEEvvEEEEvNT_6ParamsE,@"STO_CUDA_ENTRY STV_DEFAULT"
_ZN7cutlass13device_kernelINS_4gemm6kernel13GemmUniversalIN4cute5tupleIJiiiiEEENS1_10collective13CollectiveMmaINS1_35MainloopSm100TmaUmmaWarpSpecializedILi3ELi2ELi2ENS5_IJNS4_1CILi1EEESB_SB_EEEEENS5_IJNSA_ILi128EEENSA_ILi256EEENSA_ILi64EEEEEENS_10bfloat16_tENS5_IJlSB_lEEESI_SJ_NS4_8TiledMMAINS4_8MMA_AtomIJNS4_20SM100_MMA_F16BF16_SSISI_SI_fLi128ELi256ELNS4_4UMMA5MajorE0ELSO_0ELNSN_7ScaleInE0ELSP_0EEEEEENS4_6LayoutISC_NS5_IJNSA_ILi0EEEST_ST_EEEEENS5_IJNS4_10UnderscoreESW_SW_EEEEENS4_13SM90_TMA_LOADENS4_14ComposedLayoutINS4_7SwizzleILi3ELi4ELi3EEENS4_18smem_ptr_flag_bitsILi16EEENSS_INS5_IJNSA_ILi8EEESG_EEENS5_IJSG_SB_EEEEEEEvNS4_8identityESZ_S19_vS1A_EENS_8epilogue10collective18CollectiveEpilogueINS1C_23Sm100TmaWarpSpecializedILi4ELi2ELi64ELb1ELb0EEEJSH_NS5_IJNSS_ISE_SB_EENSS_ISG_SB_EEEEESI_SJ_SI_SJ_NS1C_6fusion15FusionCallbacksIS1G_NS1K_17LinCombPerRowBiasISI_fSI_SI_fLi8ELNS_15FloatRoundStyleE2EEESH_S1J_JEEENS4_5SM1004TMEM4LOAD26SM100_TMEM_LOAD_32dp32b64xESZ_S19_NS4_39AutoVectorizingCopyWithAssumedAlignmentILi128EEENS4_14SM90_TMA_STOREES19_S1V_S1V_EEEvvEEEEvNT_6ParamsE:
[----:B------:R-:W1:Y:S01]  /*0000*/  LDC R1, c[0x0][0x37c] ;  /* 0x0000df00ff017b82 */ /* 0x000e620000000800 */
[----:B------:R-:W2:Y:S01]  /*0010*/  S2R R0, SR_TID.X ;  /* 0x0000000000007919 */ /* 0x000ea20000002100 */
[----:B------:R-:W3:Y:S01]  /*0020*/  LDCU.64 UR6, c[0x0][0x890] ;  /* 0x00011200ff0677ac */ /* 0x000ee20008000a00 */
[----:B------:R-:W-:Y:S01]  /*0030*/  PRMT R192, RZ, 0x7610, R192 ;  /* 0x00007610ffc07816 */ /* 0x000fe200000000c0 */
[----:B------:R-:W4:Y:S01]  /*0040*/  LDCU.64 UR46, c[0x0][0x358] ;  /* 0x00006b00ff2e77ac */ /* 0x000f220008000a00 */
[----:B------:R-:W-:Y:S02]  /*0050*/  ELECT P5, URZ, PT ;  /* 0x0000000000ff782f */ /* 0x000fe400038a0000 */
[----:B---3--:R-:W-:-:S04]  /*0060*/  ISETP.NE.U32.AND P0, PT, RZ, UR6, PT ;  /* 0x00000006ff007c0c */ /* 0x008fc8000bf05070 */
[----:B------:R-:W-:Y:S02]  /*0070*/  ISETP.NE.AND.EX P1, PT, RZ, UR7, PT, P0 ;  /* 0x00000007ff007c0c */ /* 0x000fe4000bf25300 */
[----:B--2---:R-:W-:-:S05]  /*0080*/  SHF.R.U32.HI R199, RZ, 0x5, R0 ;  /* 0x00000005ffc77819 */ /* 0x004fca0000011600 */
[----:B------:R-:W2:Y:S02]  /*0090*/  SHFL.IDX PT, R2, R199, RZ, 0x1f ;  /* 0x00001fffc7027589 */ /* 0x000ea400000e0000 */
[----:B--2---:R-:W-:-:S04]  /*00a0*/  R2UR UR8, R2 ;  /* 0x00000000020872ca */ /* 0x004fc800000e0000 */
[----:B-1--4-:R-:W-:Y:S05]  /*00b0*/  @P1 BRA `(.L_x_0) ;  /* 0x00000000002c1947 */ /* 0x012fea0003800000 */
[----:B------:R-:W1:Y:S02]  /*00c0*/  LDCU.64 UR4, c[0x0][0x888] ;  /* 0x00011100ff0477ac */ /* 0x000e640008000a00 */
[----:B-1----:R-:W-:-:S04]  /*00d0*/  UISETP.NE.U32.AND UP0, UPT, UR4, URZ, UPT ;  /* 0x000000ff0400728c */ /* 0x002fc8000bf05070 */
[----:B------:R-:W-:-:S09]  /*00e0*/  UISETP.NE.AND.EX UP0, UPT, UR5, URZ, UPT, UP0 ;  /* 0x000000ff0500728c */ /* 0x000fd2000bf05300 */
[----:B------:R-:W-:Y:S05]  /*00f0*/  BRA.U !UP0, `(.L_x_1) ;  /* 0x0000000108107547 */ /* 0x000fea000b800000 */
[----:B------:R-:W1:Y:S02]  /*0100*/  LDC.64 R2, c[0x0][0x888] ;  /* 0x00022200ff027b82 */ /* 0x000e640000000a00 */
[----:B-1----:R1:W5:Y:S01]  /*0110*/  LDG.E R143, desc[UR46][R2.64] ;  /* 0x0000002e028f7981 */ /* 0x002362000c1e1900 */
[----:B------:R-:W-:Y:S01]  /*0120*/  HFMA2 R192, -RZ, RZ, 0, 5.9604644775390625e-08 ;  /* 0x00000001ffc07431 */ /* 0x000fe200000001ff */
[----:B------:R-:W-:Y:S05]  /*0130*/  BRA `(.L_x_0) ;  /* 0x00000000000c7947 */ /* 0x000fea0003800000 */
.L_x_1:
[----:B------:R-:W1:Y:S01]  /*0140*/  LDCU UR4, c[0x0][0x880] ;  /* 0x00011000ff0477ac */ /* 0x000e620008000800 */
[----:B------:R-:W-:Y:S01]  /*0150*/  HFMA2 R192, -RZ, RZ, 0, 5.9604644775390625e-08 ;  /* 0x00000001ffc07431 */ /* 0x000fe200000001ff */
[----:B-1----:R-:W-:-:S07]  /*0160*/  MOV R143, UR4 ;  /* 0x00000004008f7c02 */ /* 0x002fce0008000f00 */
.L_x_0:
[----:B------:R-:W2:Y:S02]  /*0170*/  LDCU.64 UR4, c[0x0][0x8b0] ;  /* 0x00011600ff0477ac */ /* 0x000ea40008000a00 */
[----:B--2---:R-:W-:-:S04]  /*0180*/  UISETP.NE.U32.AND UP0, UPT, UR4, URZ, UPT ;  /* 0x000000ff0400728c */ /* 0x004fc8000bf05070 */
[----:B------:R-:W-:-:S09]  /*0190*/  UISETP.NE.AND.EX UP0, UPT, UR5, URZ, UPT, UP0 ;  /* 0x000000ff0500728c */ /* 0x000fd2000bf05300 */
[----:B------:R-:W-:Y:S05]  /*01a0*/  BRA.U UP0, `(.L_x_2) ;  /* 0x0000000100247547 */ /* 0x000fea000b800000 */
[----:B------:R-:W2:Y:S02]  /*01b0*/  LDCU.64 UR4, c[0x0][0x8a8] ;  /* 0x00011500ff0477ac */ /* 0x000ea40008000a00 */
[----:B--2---:R-:W-:-:S04]  /*01c0*/  UISETP.NE.U32.AND UP0, UPT, UR4, URZ, UPT ;  /* 0x000000ff0400728c */ /* 0x004fc8000bf05070 */
[----:B------:R-:W-:-:S09]  /*01d0*/  UISETP.NE.AND.EX UP0, UPT, UR5, URZ, UPT, UP0 ;  /* 0x000000ff0500728c */ /* 0x000fd2000bf05300 */
[----:B------:R-:W-:Y:S05]  /*01e0*/  BRA.U !UP0, `(.L_x_3) ;  /* 0x00000001080c7547 */ /* 0x000fea000b800000 */
[----:B-1----:R-:W1:Y:S02]  /*01f0*/  LDC.64 R2, c[0x0][0x8a8] ;  /* 0x00022a00ff027b82 */ /* 0x002e640000000a00 */
[----:B-1----:R2:W5:Y:S01]  /*0200*/  LDG.E R141, desc[UR46][R2.64] ;  /* 0x0000002e028d7981 */ /* 0x002562000c1e1900 */
[----:B------:R-:W-:Y:S05]  /*0210*/  BRA `(.L_x_2) ;  /* 0x0000000000087947 */ /* 0x000fea0003800000 */
.L_x_3:
[----:B------:R-:W2:Y:S02]  /*0220*/  LDCU UR4, c[0x0][0x8a0] ;  /* 0x00011400ff0477ac */ /* 0x000ea40008000800 */
[----:B--2---:R-:W-:Y:S02]  /*0230*/  MOV R141, UR4 ;  /* 0x00000004008d7c02 */ /* 0x004fe40008000f00 */
.L_x_2:
[----:B-12---:R-:W-:Y:S01]  /*0240*/  IMAD.U32 R3, RZ, RZ, UR8 ;  /* 0x00000008ff037e24 */ /* 0x006fe2000f8e00ff */
[----:B------:R-:W-:Y:S04]  /*0250*/  BSSY.RECONVERGENT B0, `(.L_x_4) ;  /* 0x000000c000007945 */ /* 0x000fe80003800200 */
[C---:B------:R-:W-:Y:S02]  /*0260*/  ISETP.NE.OR P2, PT, R3.reuse, 0x1, !P5 ;  /* 0x000000010300780c */ /* 0x040fe40006f45670 */
[----:B------:R-:W-:-:S11]  /*0270*/  ISETP.NE.OR P1, PT, R3, 0x3, !P5 ;  /* 0x000000030300780c */ /* 0x000fd60006f25670 */
[----:B------:R-:W-:Y:S05]  /*0280*/  @P2 BRA `(.L_x_5) ;  /* 0x0000000000202947 */ /* 0x000fea0003800000 */
[----:B------:R-:W1:Y:S02]  /*0290*/  LDCU.64 UR4, c[0x0][0x348] ;  /* 0x00006900ff0477ac */ /* 0x000e640008000a00 */
[----:B-1----:R-:W-:Y:S02]  /*02a0*/  UIADD3 UR10, UP1, UPT, UR4, 0x80, URZ ;  /* 0x00000080040a7890 */ /* 0x002fe4000ff3e0ff */
[----:B------:R-:W-:Y:S02]  /*02b0*/  UIADD3 UR4, UP0, UPT, UR4, 0x180, URZ ;  /* 0x0000018004047890 */ /* 0x000fe4000ff1e0ff */
[----:B------:R-:W-:Y:S02]  /*02c0*/  UIADD3.X UR11, UPT, UPT, URZ, UR5, URZ, UP1, !UPT ;  /* 0x00000005ff0b7290 */ /* 0x000fe40008ffe4ff */
[----:B------:R-:W-:-:S07]  /*02d0*/  UIADD3.X UR5, UPT, UPT, URZ, UR5, URZ, UP0, !UPT ;  /* 0x00000005ff057290 */ /* 0x000fce00087fe4ff */
[----:B------:R1:W-:Y:S02]  /*02e0*/  UTMACCTL.PF [UR10] ;  /* 0x000000000a0079b9 */ /* 0x0003e40008040000 */
[----:B------:R1:W-:Y:S02]  /*02f0*/  UTMACCTL.PF [UR4] ;  /* 0x00000000040079b9 */ /* 0x0003e40008040000 */
[----:B-1----:R-:W-:Y:S01]  /*0300*/  NOP ;  /* 0x0000000000007918 */ /* 0x002fe20000000000 */
.L_x_5:
[----:B------:R-:W-:Y:S05]  /*0310*/  BSYNC.RECONVERGENT B0 ;  /* 0x0000000000007941 */ /* 0x000fea0003800200 */
.L_x_4:
[----:B------:R-:W-:Y:S04]  /*0320*/  BSSY.RECONVERGENT B0, `(.L_x_6) ;  /* 0x000000a000007945 */ /* 0x000fe80003800200 */
        /* <DEDUP_REMOVED lines=9> */
.L_x_7:
[----:B------:R-:W-:Y:S05]  /*03c0*/  BSYNC.RECONVERGENT B0 ;  /* 0x0000000000007941 */ /* 0x000fea0003800200 */
.L_x_6:
[----:B------:R-:W1:Y:S01]  /*03d0*/  LDCU.64 UR4, c[0x0][0x888] ;  /* 0x00011100ff0477ac */ /* 0x000e620008000a00 */
[----:B------:R-:W-:Y:S01]  /*03e0*/  ISETP.NE.AND.EX P0, PT, RZ, UR7, PT, P0 ;  /* 0x00000007ff007c0c */ /* 0x000fe2000bf05300 */
[----:B------:R-:W-:Y:S02]  /*03f0*/  UPLOP3.LUT UP1, UPT, UPT, UPT, UPT, 0x80, 0x8 ;  /* 0x000000000008789c */ /* 0x000fe40003f2f070 */
[----:B-1----:R-:W-:-:S04]  /*0400*/  UISETP.NE.U32.AND UP3, UPT, UR4, URZ, UPT ;  /* 0x000000ff0400728c */ /* 0x002fc8000bf65070 */
[----:B------:R-:W-:-:S06]  /*0410*/  UISETP.NE.AND.EX UP3, UPT, UR5, URZ, UPT, UP3 ;  /* 0x000000ff0500728c */ /* 0x000fcc000bf65330 */
[----:B------:R-:W-:-:S13]  /*0420*/  PLOP3.LUT P1, PT, PT, PT, UP3, 0x80, 0x8 ;  /* 0x000000000008781c */ /* 0x000fda0003f2f038 */
[----:B------:R-:W-:Y:S05]  /*0430*/  @P1 BRA P0, `(.L_x_8) ;  /* 0x0000000000201947 */ /* 0x000fea0000000000 */
[----:B------:R-:W-:Y:S01]  /*0440*/  UISETP.NE.U32.AND UP1, UPT, UR6, URZ, UPT ;  /* 0x000000ff0600728c */ /* 0x000fe2000bf25070 */
[----:B-----5:R-:W-:Y:S01]  /*0450*/  FSETP.NEU.AND P0, PT, R143, RZ, PT ;  /* 0x000000ff8f00720b */ /* 0x020fe20003f0d000 */
[----:B------:R-:W-:Y:S02]  /*0460*/  USEL UR4, URZ, 0xffffffff, UP3 ;  /* 0xffffffffff047887 */ /* 0x000fe40009800000 */
[----:B------:R-:W-:-:S10]  /*0470*/  UISETP.NE.AND.EX UP1, UPT, UR7, URZ, UPT, UP1 ;  /* 0x000000ff0700728c */ /* 0x000fd4000bf25310 */
[----:B------:R-:W-:Y:S01]  /*0480*/  VOTEU.ANY UP0, P0 ;  /* 0x0000000000ff7886 */ /* 0x000fe20000000100 */
[----:B------:R-:W-:-:S04]  /*0490*/  @!UP1 USEL UR4, URZ, 0xffffffff, UP0 ;  /* 0xffffffffff049887 */ /* 0x000fc80008000000 */
[----:B------:R-:W-:-:S04]  /*04a0*/  ULOP3.LUT UR4, UR4, 0x1, URZ, 0xc0, !UPT ;  /* 0x0000000104047892 */ /* 0x000fc8000f8ec0ff */
[----:B------:R-:W-:-:S11]  /*04b0*/  UISETP.NE.U32.AND UP1, UPT, UR4, 0x1, UPT ;  /* 0x000000010400788c */ /* 0x000fd6000bf25070 */
.L_x_8:
[----:B------:R-:W1:Y:S01]  /*04c0*/  SHFL.IDX PT, R2, R199, RZ, 0x1f ;  /* 0x00001fffc7027589 */ /* 0x000e6200000e0000 */
[----:B------:R-:W-:-:S04]  /*04d0*/  UISETP.NE.AND UP0, UPT, UR8, 0x2, UPT ;  /* 0x000000020800788c */ /* 0x000fc8000bf05270 */
[----:B------:R-:W-:Y:S01]  /*04e0*/  USEL UR13, URZ, 0x1, UP0 ;  /* 0x00000001ff0d7887 */ /* 0x000fe20008000000 */
[----:B-1----:R-:W-:-:S13]  /*04f0*/  ISETP.NE.AND P0, PT, R2, RZ, PT ;  /* 0x000000ff0200720c */ /* 0x002fda0003f05270 */
[----:B------:R-:W-:Y:S05]  /*0500*/  @P0 BRA `(.L_x_9) ;  /* 0x0000000000400947 */ /* 0x000fea0003800000 */
[----:B------:R-:W1:Y:S01]  /*0510*/  S2UR UR5, SR_CgaCtaId ;  /* 0x00000000000579c3 */ /* 0x000e620000008800 */
[----:B------:R-:W-:Y:S01]  /*0520*/  UMOV UR6, 0x400 ;  /* 0x0000040000067882 */ /* 0x000fe20000000000 */
[----:B------:R-:W-:Y:S01]  /*0530*/  UMOV UR4, 0x1 ;  /* 0x0000000100047882 */ /* 0x000fe20000000000 */
[----:B------:R-:W-:Y:S01]  /*0540*/  ELECT P0, URZ, PT ;  /* 0x0000000000ff782f */ /* 0x000fe20003800000 */
[----:B-1----:R-:W-:Y:S02]  /*0550*/  ULEA UR5, UR5, UR6, 0x18 ;  /* 0x0000000605057291 */ /* 0x002fe4000f8ec0ff */
[----:B------:R-:W-:-:S04]  /*0560*/  UIADD3 UR6, UPT, UPT, -UR4, 0x100000, URZ ;  /* 0x0010000004067890 */ /* 0x000fc8000fffe1ff */
[----:B------:R-:W-:Y:S02]  /*0570*/  USHF.L.U32 UR7, UR6, 0xb, URZ ;  /* 0x0000000b06077899 */ /* 0x000fe400080006ff */
[----:B------:R-:W-:Y:S01]  /*0580*/  USHF.L.U32 UR6, UR6, 0x1, URZ ;  /* 0x0000000106067899 */ /* 0x000fe200080006ff */
[----:B------:R-:W1:Y:S11]  /*0590*/  FENCE.VIEW.ASYNC.S ;  /* 0x00000000000073c6 */ /* 0x000e760000000000 */
[----:B-1----:R1:W2:Y:S01]  /*05a0*/  SYNCS.EXCH.64 URZ, [UR5], UR6 ;  /* 0x0000000605ff75b2 */ /* 0x0022a20008000100 */
[----:B------:R1:W3:Y:S01]  /*05b0*/  SYNCS.EXCH.64 URZ, [UR5+0x18], UR6 ;  /* 0x0000180605ff75b2 */ /* 0x0002e20008000100 */
[----:B------:R1:W4:Y:S01]  /*05c0*/  SYNCS.EXCH.64 URZ, [UR5+0x8], UR6 ;  /* 0x0000080605ff75b2 */ /* 0x0003220008000100 */
[----:B------:R1:W1:Y:S01]  /*05d0*/  SYNCS.EXCH.64 URZ, [UR5+0x20], UR6 ;  /* 0x0000200605ff75b2 */ /* 0x0002620008000100 */
[----:B------:R1:W1:Y:S01]  /*05e0*/  SYNCS.EXCH.64 URZ, [UR5+0x10], UR6 ;  /* 0x0000100605ff75b2 */ /* 0x0002620008000100 */
[----:B------:R1:W1:Y:S01]  /*05f0*/  SYNCS.EXCH.64 URZ, [UR5+0x28], UR6 ;  /* 0x0000280605ff75b2 */ /* 0x0002620008000100 */
[----:B------:R-:W-:Y:S01]  /*0600*/  NOP ;  /* 0x0000000000007918 */ /* 0x000fe20000000000 */
.L_x_9:
[----:B------:R-:W2:Y:S01]  /*0610*/  SHFL.IDX PT, R2, R199, RZ, 0x1f ;  /* 0x00001fffc7027589 */ /* 0x000ea200000e0000 */
[----:B------:R-:W-:Y:S01]  /*0620*/  NOP ;  /* 0x0000000000007918 */ /* 0x000fe20000000000 */
[----:B--2---:R-:W-:-:S13]  /*0630*/  ISETP.NE.AND P0, PT, R2, 0x1, PT ;  /* 0x000000010200780c */ /* 0x004fda0003f05270 */
[----:B------:R-:W-:Y:S05]  /*0640*/  @P0 BRA `(.L_x_10) ;  /* 0x0000000000580947 */ /* 0x000fea0003800000 */
[----:B-1----:R-:W1:Y:S01]  /*0650*/  S2UR UR6, SR_CgaCtaId ;  /* 0x00000000000679c3 */ /* 0x002e620000008800 */
[----:B------:R-:W-:Y:S01]  /*0660*/  UMOV UR7, 0x400 ;  /* 0x0000040000077882 */ /* 0x000fe20000000000 */
[----:B------:R-:W-:Y:S01]  /*0670*/  UMOV UR5, 0x20 ;  /* 0x0000002000057882 */ /* 0x000fe20000000000 */
[----:B------:R-:W-:Y:S01]  /*0680*/  UMOV UR4, 0x80 ;  /* 0x0000008000047882 */ /* 0x000fe20000000000 */
[----:B------:R-:W-:-:S04]  /*0690*/  UIADD3 UR10, UPT, UPT, -UR5, 0x100000, URZ ;  /* 0x00100000050a7890 */ /* 0x000fc8000fffe1ff */
[----:B------:R-:W-:Y:S02]  /*06a0*/  USHF.L.U32 UR11, UR10, 0xb, URZ ;  /* 0x0000000b0a0b7899 */ /* 0x000fe400080006ff */
[----:B------:R-:W-:Y:S02]  /*06b0*/  USHF.L.U32 UR10, UR10, 0x1, URZ ;  /* 0x000000010a0a7899 */ /* 0x000fe400080006ff */
[----:B------:R-:W-:-:S04]  /*06c0*/  UIADD3 UR4, UPT, UPT, -UR4, 0x100000, URZ ;  /* 0x0010000004047890 */ /* 0x000fc8000fffe1ff */
[----:B------:R-:W-:Y:S02]  /*06d0*/  USHF.L.U32 UR5, UR4, 0xb, URZ ;  /* 0x0000000b04057899 */ /* 0x000fe400080006ff */
[----:B------:R-:W-:Y:S01]  /*06e0*/  USHF.L.U32 UR4, UR4, 0x1, URZ ;  /* 0x0000000104047899 */ /* 0x000fe200080006ff */
[----:B------:R-:W-:Y:S01]  /*06f0*/  ELECT P0, URZ, PT ;  /* 0x0000000000ff782f */ /* 0x000fe20003800000 */
[----:B-1----:R-:W-:Y:S01]  /*0700*/  ULEA UR6, UR6, UR7, 0x18 ;  /* 0x0000000706067291 */ /* 0x002fe2000f8ec0ff */
[----:B------:R-:W1:Y:S11]  /*0710*/  FENCE.VIEW.ASYNC.S ;  /* 0x00000000000073c6 */ /* 0x000e760000000000 */
[----:B-1----:R2:W1:Y:S01]  /*0720*/  SYNCS.EXCH.64 URZ, [UR6+0x30], UR10 ;  /* 0x0000300a06ff75b2 */ /* 0x0024620008000100 */
[----:B------:R2:W1:Y:S01]  /*0730*/  SYNCS.EXCH.64 URZ, [UR6+0x50], UR4 ;  /* 0x0000500406ff75b2 */ /* 0x0004620008000100 */
[----:B------:R2:W1:Y:S01]  /*0740*/  SYNCS.EXCH.64 URZ, [UR6+0x38], UR10 ;  /* 0x0000380a06ff75b2 */ /* 0x0004620008000100 */
[----:B------:R2:W1:Y:S01]  /*0750*/  SYNCS.EXCH.64 URZ, [UR6+0x58], UR4 ;  /* 0x0000580406ff75b2 */ /* 0x0004620008000100 */
[----:B------:R2:W1:Y:S01]  /*0760*/  SYNCS.EXCH.64 URZ, [UR6+0x40], UR10 ;  /* 0x0000400a06ff75b2 */ /* 0x0004620008000100 */
[----:B------:R2:W1:Y:S01]  /*0770*/  SYNCS.EXCH.64 URZ, [UR6+0x60], UR4 ;  /* 0x0000600406ff75b2 */ /* 0x0004620008000100 */
[----:B------:R2:W1:Y:S01]  /*0780*/  SYNCS.EXCH.64 URZ, [UR6+0x48], UR10 ;  /* 0x0000480a06ff75b2 */ /* 0x0004620008000100 */
[----:B------:R2:W1:Y:S02]  /*0790*/  SYNCS.EXCH.64 URZ, [UR6+0x68], UR4 ;  /* 0x0000680406ff75b2 */ /* 0x0004640008000100 */
[----:B--2---:R-:W-:Y:S01]  /*07a0*/  NOP ;  /* 0x0000000000007918 */ /* 0x004fe20000000000 */
.L_x_10:
[----:B------:R-:W2:Y:S01]  /*07b0*/  SHFL.IDX PT, R2, R199, RZ, 0x1f ;  /* 0x00001fffc7027589 */ /* 0x000ea200000e0000 */
[----:B------:R-:W-:Y:S01]  /*07c0*/  NOP ;  /* 0x0000000000007918 */ /* 0x000fe20000000000 */
[----:B--2---:R-:W-:-:S13]  /*07d0*/  ISETP.NE.AND P0, PT, R2, 0x3, PT ;  /* 0x000000030200780c */ /* 0x004fda0003f05270 */
[----:B------:R-:W-:Y:S05]  /*07e0*/  @P0 BRA `(.L_x_11) ;  /* 0x0000000000300947 */ /* 0x000fea0003800000 */
[----:B-1----:R-:W1:Y:S01]  /*07f0*/  S2UR UR5, SR_CgaCtaId ;  /* 0x00000000000579c3 */ /* 0x002e620000008800 */
        /* <DEDUP_REMOVED lines=8> */
[----:B-1----:R2:W1:Y:S01]  /*0880*/  SYNCS.EXCH.64 URZ, [UR5+0x70], UR6 ;  /* 0x0000700605ff75b2 */ /* 0x0024620008000100 */
[----:B------:R2:W1:Y:S02]  /*0890*/  SYNCS.EXCH.64 URZ, [UR5+0x78], UR6 ;  /* 0x0000780605ff75b2 */ /* 0x0004640008000100 */
[----:B--2---:R-:W-:Y:S01]  /*08a0*/  NOP ;  /* 0x0000000000007918 */ /* 0x004fe20000000000 */
.L_x_11:
[----:B------:R-:W2:Y:S01]  /*08b0*/  SHFL.IDX PT, R2, R199, RZ, 0x1f ;  /* 0x00001fffc7027589 */ /* 0x000ea200000e0000 */
[----:B------:R-:W-:Y:S01]  /*08c0*/  NOP ;  /* 0x0000000000007918 */ /* 0x000fe20000000000 */
[----:B--2---:R-:W-:-:S13]  /*08d0*/  ISETP.NE.AND P0, PT, R2, 0x4, PT ;  /* 0x000000040200780c */ /* 0x004fda0003f05270 */
[----:B------:R-:W-:Y:S05]  /*08e0*/  @P0 BRA `(.L_x_12) ;  /* 0x00000000004c0947 */ /* 0x000fea0003800000 */
[----:B-1----:R-:W1:Y:S01]  /*08f0*/  S2UR UR5, SR_CgaCtaId ;  /* 0x00000000000579c3 */ /* 0x002e620000008800 */
[----:B------:R-:W-:Y:S01]  /*0900*/  UMOV UR7, 0x100 ;  /* 0x0000010000077882 */ /* 0x000fe20000000000 */
[----:B------:R-:W-:Y:S01]  /*0910*/  UMOV UR6, 0x400 ;  /* 0x0000040000067882 */ /* 0x000fe20000000000 */
[----:B------:R-:W-:Y:S01]  /*0920*/  USEL UR7, UR7, 0xe0, UP1 ;  /* 0x000000e007077887 */ /* 0x000fe20008800000 */
[----:B------:R-:W-:Y:S01]  /*0930*/  UMOV UR4, 0x1 ;  /* 0x0000000100047882 */ /* 0x000fe20000000000 */
[----:B------:R-:W-:Y:S01]  /*0940*/  ELECT P0, URZ, PT ;  /* 0x0000000000ff782f */ /* 0x000fe20003800000 */
[----:B------:R-:W-:-:S04]  /*0950*/  UIADD3 UR10, UPT, UPT, -UR4, 0x100000, URZ ;  /* 0x00100000040a7890 */ /* 0x000fc8000fffe1ff */
[----:B------:R-:W-:Y:S02]  /*0960*/  USHF.L.U32 UR11, UR10, 0xb, URZ ;  /* 0x0000000b0a0b7899 */ /* 0x000fe400080006ff */
[----:B------:R-:W-:Y:S02]  /*0970*/  USHF.L.U32 UR10, UR10, 0x1, URZ ;  /* 0x000000010a0a7899 */ /* 0x000fe400080006ff */
[----:B-1----:R-:W-:Y:S02]  /*0980*/  ULEA UR5, UR5, UR6, 0x18 ;  /* 0x0000000605057291 */ /* 0x002fe4000f8ec0ff */
[----:B------:R-:W-:-:S04]  /*0990*/  UIADD3 UR6, UPT, UPT, -UR7, 0x100000, URZ ;  /* 0x0010000007067890 */ /* 0x000fc8000fffe1ff */
[----:B------:R-:W-:Y:S02]  /*09a0*/  USHF.L.U32 UR7, UR6, 0xb, URZ ;  /* 0x0000000b06077899 */ /* 0x000fe400080006ff */
[----:B------:R-:W-:Y:S01]  /*09b0*/  USHF.L.U32 UR6, UR6, 0x1, URZ ;  /* 0x0000000106067899 */ /* 0x000fe200080006ff */
[----:B------:R-:W1:Y:S03]  /*09c0*/  FENCE.VIEW.ASYNC.S ;  /* 0x00000000000073c6 */ /* 0x000e660000000000 */
[----:B-1----:R2:W1:Y:S08]  /*09d0*/  SYNCS.EXCH.64 URZ, [UR5+0x80], UR10 ;  /* 0x0000800a05ff75b2 */ /* 0x0024700008000100 */
[----:B------:R2:W1:Y:S01]  /*09e0*/  SYNCS.EXCH.64 URZ, [UR5+0x90], UR6 ;  /* 0x0000900605ff75b2 */ /* 0x0004620008000100 */
[----:B------:R2:W1:Y:S01]  /*09f0*/  SYNCS.EXCH.64 URZ, [UR5+0x88], UR10 ;  /* 0x0000880a05ff75b2 */ /* 0x0004620008000100 */
[----:B------:R2:W1:Y:S02]  /*0a00*/  SYNCS.EXCH.64 URZ, [UR5+0x98], UR6 ;  /* 0x0000980605ff75b2 */ /* 0x0004640008000100 */
[----:B--2---:R-:W-:Y:S01]  /*0a10*/  NOP ;  /* 0x0000000000007918 */ /* 0x004fe20000000000 */
.L_x_12:
        /* <DEDUP_REMOVED lines=20> */
[----:B------:R2:W1:Y:S02]  /*0b60*/  SYNCS.EXCH.64 URZ, [UR6+0xb8], UR4 ;  /* 0x0000b80406ff75b2 */ /* 0x0004640008000100 */
[----:B--2---:R-:W-:Y:S01]  /*0b70*/  NOP ;  /* 0x0000000000007918 */ /* 0x004fe20000000000 */
.L_x_13:
        /* <DEDUP_REMOVED lines=14> */
[----:B------:R2:W1:Y:S01]  /*0c60*/  SYNCS.EXCH.64 URZ, [UR5+0xd0], UR6 ;  /* 0x0000d00605ff75b2 */ /* 0x0004620008000100 */
[----:B------:R2:W1:Y:S01]  /*0c70*/  SYNCS.EXCH.64 URZ, [UR5+0xc8], UR6 ;  /* 0x0000c80605ff75b2 */ /* 0x0004620008000100 */
[----:B------:R2:W1:Y:S02]  /*0c80*/  SYNCS.EXCH.64 URZ, [UR5+0xd8], UR6 ;  /* 0x0000d80605ff75b2 */ /* 0x0004640008000100 */
[----:B--2---:R-:W-:Y:S01]  /*0c90*/  NOP ;  /* 0x0000000000007918 */ /* 0x004fe20000000000 */
.L_x_14:
[----:B-1----:R-:W1:Y:S01]  /*0ca0*/  S2UR UR5, SR_CTAID.X ;  /* 0x00000000000579c3 */ /* 0x002e620000002500 */
[----:B------:R-:W-:-:S05]  /*0cb0*/  CS2R.32 R193, SR_CgaSize ;  /* 0x0000000000c17805 */ /* 0x000fca0000008a00 */
[----:B------:R-:W-:-:S05]  /*0cc0*/  IMAD R193, R193, -0xa0, RZ ;  /* 0xffffff60c1c17824 */ /* 0x000fca00078e02ff */
[----:B------:R-:W-:-:S14]  /*0cd0*/  R2UR UR7, R193 ;  /* 0x00000000c10772ca */ /* 0x000fdc00000e0000 */
[----:B------:R-:W2:Y:S01]  /*0ce0*/  LDCU UR7, c[0x0][UR7+0x2b0] ;  /* 0x00005600070777ac */ /* 0x000ea20008000800 */
[----:B------:R-:W-:Y:S01]  /*0cf0*/  NOP ;  /* 0x0000000000007918 */ /* 0x000fe20000000000 */
[----:B------:R-:W-:-:S05]  /*0d00*/  CS2R.32 R193, SR_CgaSize ;  /* 0x0000000000c17805 */ /* 0x000fca0000008a00 */
[----:B------:R-:W-:-:S05]  /*0d10*/  IMAD R193, R193, -0xa0, RZ ;  /* 0xffffff60c1c17824 */ /* 0x000fca00078e02ff */
[----:B------:R-:W-:-:S14]  /*0d20*/  R2UR UR6, R193 ;  /* 0x00000000c10672ca */ /* 0x000fdc00000e0000 */
[----:B------:R-:W3:Y:S01]  /*0d30*/  LDCU UR6, c[0x0][UR6+0x2b4] ;  /* 0x00005680060677ac */ /* 0x000ee20008000800 */
[----:B------:R-:W4:Y:S08]  /*0d40*/  S2UR UR4, SR_CTAID.Y ;  /* 0x00000000000479c3 */ /* 0x000f300000002600 */
[----:B------:R-:W3:Y:S01]  /*0d50*/  LDC R13, c[0x0][0xb24] ;  /* 0x0002c900ff0d7b82 */ /* 0x000ee20000000800 */
[----:B-1----:R-:W-:-:S02]  /*0d60*/  I2FP.F32.U32 R6, UR5 ;  /* 0x0000000500067c45 */ /* 0x002fc40008201000 */
[----:B------:R-:W-:-:S05]  /*0d70*/  CS2R.32 R5, SR_CgaSize ;  /* 0x0000000000057805 */ /* 0x000fca0000008a00 */
[----:B------:R-:W-:-:S06]  /*0d80*/  IMAD R5, R5, -0xa0, RZ ;  /* 0xffffff6005057824 */ /* 0x000fcc00078e02ff */
[----:B------:R-:W1:Y:S01]  /*0d90*/  LDC R5, c[0x0][R5+0x2a0] ;  /* 0x0000a80005057b82 */ /* 0x000e620000000800 */
[----:B--2---:R-:W-:Y:S01]  /*0da0*/  FMUL R6, R6, UR7 ;  /* 0x0000000706067c20 */ /* 0x004fe20008400000 */
[----:B----4-:R-:W-:Y:S02]  /*0db0*/  I2FP.F32.U32 R4, UR4 ;  /* 0x0000000400047c45 */ /* 0x010fe40008201000 */
[----:B------:R-:W-:-:S05]  /*0dc0*/  CS2R.32 R2, SR_CgaSize ;  /* 0x0000000000027805 */ /* 0x000fca0000008a00 */
[----:B------:R-:W-:-:S06]  /*0dd0*/  IMAD R2, R2, -0xa0, RZ ;  /* 0xffffff6002027824 */ /* 0x000fcc00078e02ff */
[----:B------:R-:W2:Y:S01]  /*0de0*/  LDC R2, c[0x0][R2+0x2a4] ;  /* 0x0000a90002027b82 */ /* 0x000ea20000000800 */
[----:B------:R-:W4:Y:S01]  /*0df0*/  F2I.U32.TRUNC.NTZ R180, R6 ;  /* 0x0000000600b47305 */ /* 0x000f22000020f000 */
[----:B---3--:R-:W-:-:S06]  /*0e00*/  FMUL R4, R4, UR6 ;  /* 0x0000000604047c20 */ /* 0x008fcc0008400000 */
[----:B------:R-:W-:Y:S01]  /*0e10*/  BAR.SYNC.DEFER_BLOCKING 0x0 ;  /* 0x0000000000007b1d */ /* 0x000fe20000010000 */
[----:B------:R-:W-:-:S05]  /*0e20*/  ISETP.GE.AND P0, PT, R13, 0x1, PT ;  /* 0x000000010d00780c */ /* 0x000fca0003f06270 */
[----:B------:R-:W3:Y:S02]  /*0e30*/  F2I.U32.TRUNC.NTZ R193, R4 ;  /* 0x0000000400c17305 */ /* 0x000ee4000020f000 */
[----:B------:R-:W2:Y:S01]  /*0e40*/  S2UR UR44, SR_CTAID.Z ;  /* 0x00000000002c79c3 */ /* 0x000ea20000002700 */
[----:B----4-:R-:W-:-:S05]  /*0e50*/  IADD3 R180, PT, PT, -R180, RZ, RZ ;  /* 0x000000ffb4b47210 */ /* 0x010fca0007ffe1ff */
[----:B-1----:R-:W-:Y:S01]  /*0e60*/  IMAD R180, R5, R180, UR5 ;  /* 0x0000000505b47e24 */ /* 0x002fe2000f8e02b4 */
[----:B------:R-:W-:Y:S02]  /*0e70*/  MOV R5, UR5 ;  /* 0x0000000500057c02 */ /* 0x000fe40008000f00 */
[----:B---3--:R-:W-:-:S05]  /*0e80*/  IADD3 R193, PT, PT, -R193, RZ, RZ ;  /* 0x000000ffc1c17210 */ /* 0x008fca0007ffe1ff */
[----:B--2---:R-:W-:Y:S01]  /*0e90*/  IMAD R193, R2, R193, UR4 ;  /* 0x0000000402c17e24 */ /* 0x004fe2000f8e02c1 */
[----:B------:R-:W-:Y:S01]  /*0ea0*/  MOV R2, UR4 ;  /* 0x0000000400027c02 */ /* 0x000fe20008000f00 */
[----:B------:R-:W-:Y:S06]  /*0eb0*/  @!P0 BRA `(.L_x_15) ;  /* 0x0000000000b88947 */ /* 0x000fec0003800000 */
[----:B------:R-:W1:Y:S01]  /*0ec0*/  LDC.64 R8, c[0x0][0xb18] ;  /* 0x0002c600ff087b82 */ /* 0x000e620000000a00 */
[----:B------:R-:W-:-:S07]  /*0ed0*/  ISETP.NE.AND P0, PT, R13, 0x1, PT ;  /* 0x000000010d00780c */ /* 0x000fce0003f05270 */
[----:B------:R-:W2:Y:S08]  /*0ee0*/  LDC R12, c[0x0][0xb0c] ;  /* 0x0002c300ff0c7b82 */ /* 0x000eb00000000800 */
[----:B------:R-:W3:Y:S08]  /*0ef0*/  LDC R15, c[0x0][0x370] ;  /* 0x0000dc00ff0f7b82 */ /* 0x000ef00000000800 */
[----:B------:R-:W4:Y:S01]  /*0f00*/  LDC R14, c[0x0][0x374] ;  /* 0x0000dd00ff0e7b82 */ /* 0x000f220000000800 */
[----:B-1----:R-:W-:-:S07]  /*0f10*/  ISETP.NE.AND P1, PT, R8, 0x1, PT ;  /* 0x000000010800780c */ /* 0x002fce0003f25270 */
[----:B------:R-:W3:Y:S01]  /*0f20*/  LDC.64 R10, c[0x0][0xb10] ;  /* 0x0002c400ff0a7b82 */ /* 0x000ee20000000a00 */
[----:B--2---:R-:W-:-:S07]  /*0f30*/  ISETP.NE.AND P2, PT, R12, 0x1, PT ;  /* 0x000000010c00780c */ /* 0x004fce0003f45270 */
[----:B------:R-:W1:Y:S08]  /*0f40*/  LDC R4, c[0x0][0xb20] ;  /* 0x0002c800ff047b82 */ /* 0x000e700000000800 */
[----:B------:R-:W2:Y:S01]  /*0f50*/  LDC.64 R6, c[0x0][0xb28] ;  /* 0x0002ca00ff067b82 */ /* 0x000ea20000000a00 */
[----:B----4-:R-:W-:-:S04]  /*0f60*/  IMAD.HI.U32 R17, R14, R9, RZ ;  /* 0x000000090e117227 */ /* 0x010fc800078e00ff */
[----:B------:R-:W-:-:S04]  /*0f70*/  IMAD.HI.U32 R9, R2, R9, RZ ;  /* 0x0000000902097227 */ /* 0x000fc800078e00ff */
[----:B---3--:R-:W-:-:S04]  /*0f80*/  IMAD.HI.U32 R16, R15, R10, RZ ;  /* 0x0000000a0f107227 */ /* 0x008fc800078e00ff */
[C---:B------:R-:W-:Y:S01]  /*0f90*/  IMAD.HI.U32 R18, R5.reuse, R10, RZ ;  /* 0x0000000a05127227 */ /* 0x040fe200078e00ff */
[-C--:B------:R-:W-:Y:S02]  /*0fa0*/  @P2 SHF.R.U32.HI R15, RZ, R11.reuse, R16 ;  /* 0x0000000bff0f2219 */ /* 0x080fe40000011610 */
[-C--:B-1----:R-:W-:Y:S02]  /*0fb0*/  @P1 SHF.R.U32.HI R14, RZ, R4.reuse, R17 ;  /* 0x00000004ff0e1219 */ /* 0x082fe40000011611 */
[----:B------:R-:W-:Y:S02]  /*0fc0*/  SHF.R.U32.HI R9, RZ, R4, R9 ;  /* 0x00000004ff097219 */ /* 0x000fe40000011609 */
[----:B------:R-:W-:Y:S02]  /*0fd0*/  SHF.R.U32.HI R18, RZ, R11, R18 ;  /* 0x0000000bff127219 */ /* 0x000fe40000011612 */
[----:B------:R-:W-:Y:S01]  /*0fe0*/  SEL R9, R2, R9, !P1 ;  /* 0x0000000902097207 */ /* 0x000fe20004800000 */
[----:B--2---:R-:W-:Y:S01]  /*0ff0*/  IMAD.HI.U32 R16, R14, R6, RZ ;  /* 0x000000060e107227 */ /* 0x004fe200078e00ff */
[----:B------:R-:W-:-:S02]  /*1000*/  SEL R11, R5, R18, !P2 ;  /* 0x00000012050b7207 */ /* 0x000fc40005000000 */
[----:B------:R-:W-:Y:S01]  /*1010*/  IADD3 R17, PT, PT, -R9, RZ, RZ ;  /* 0x000000ff09117210 */ /* 0x000fe20007ffe1ff */
[----:B------:R-:W-:Y:S01]  /*1020*/  IMAD.HI.U32 R10, R15, R6, RZ ;  /* 0x000000060f0a7227 */ /* 0x000fe200078e00ff */
[----:B------:R-:W-:-:S03]  /*1030*/  @P0 SHF.R.U32.HI R14, RZ, R7, R16 ;  /* 0x00000007ff0e0219 */ /* 0x000fc60000011610 */
[----:B------:R-:W-:Y:S01]  /*1040*/  IMAD R2, R8, R17, R2 ;  /* 0x0000001108027224 */ /* 0x000fe200078e0202 */
[----:B------:R-:W-:Y:S01]  /*1050*/  @P0 SHF.R.U32.HI R15, RZ, R7, R10 ;  /* 0x00000007ff0f0219 */ /* 0x000fe2000001160a */
[----:B------:R-:W-:-:S04]  /*1060*/  IMAD R14, R14, R13, RZ ;  /* 0x0000000d0e0e7224 */ /* 0x000fc800078e02ff */
[----:B------:R-:W-:Y:S01]  /*1070*/  IMAD R4, R15, R13, RZ ;  /* 0x0000000d0f047224 */ /* 0x000fe200078e02ff */
[----:B------:R-:W-:-:S04]  /*1080*/  ISETP.GE.AND P1, PT, R9, R14, PT ;  /* 0x0000000e0900720c */ /* 0x000fc80003f26270 */
[----:B------:R-:W-:Y:S01]  /*1090*/  ISETP.GE.OR P1, PT, R11, R4, P1 ;  /* 0x000000040b00720c */ /* 0x000fe20000f26670 */
[----:B------:R-:W-:-:S05]  /*10a0*/  IMAD.HI.U32 R4, R9, R6, RZ ;  /* 0x0000000609047227 */ /* 0x000fca00078e00ff */
[----:B------:R-:W-:-:S04]  /*10b0*/  SHF.R.U32.HI R4, RZ, R7, R4 ;  /* 0x00000007ff047219 */ /* 0x000fc80000011604 */
[----:B------:R-:W-:-:S03]  /*10c0*/  SEL R4, R9, R4, !P0 ;  /* 0x0000000409047207 */ /* 0x000fc60004000000 */
[----:B------:R-:W-:Y:S01]  /*10d0*/  @!P1 IMAD.HI.U32 R10, R11, R6, RZ ;  /* 0x000000060b0a9227 */ /* 0x000fe200078e00ff */
[----:B------:R-:W-:-:S04]  /*10e0*/  IADD3 R6, PT, PT, -R4, RZ, RZ ;  /* 0x000000ff04067210 */ /* 0x000fc80007ffe1ff */
[----:B------:R-:W-:Y:S01]  /*10f0*/  @!P1 SHF.R.U32.HI R10, RZ, R7, R10 ;  /* 0x00000007ff0a9219 */ /* 0x000fe2000001160a */
[----:B------:R-:W-:-:S03]  /*1100*/  IMAD R6, R13, R6, R9 ;  /* 0x000000060d067224 */ /* 0x000fc600078e0209 */
[----:B------:R-:W-:-:S05]  /*1110*/  @!P1 SEL R7, R11, R10, !P0 ;  /* 0x0000000a0b079207 */ /* 0x000fca0004000000 */
[--C-:B------:R-:W-:Y:S02]  /*1120*/  @!P1 IMAD.IADD R4, R4, 0x1, -R7.reuse ;  /* 0x0000000104049824 */ /* 0x100fe400078e0a07 */
[----:B------:R-:W-:Y:S01]  /*1130*/  @!P1 IMAD R7, R6, R15, R7 ;  /* 0x0000000f06079224 */ /* 0x000fe200078e0207 */
[----:B------:R-:W-:Y:S01]  /*1140*/  IADD3 R6, PT, PT, -R11, RZ, RZ ;  /* 0x000000ff0b067210 */ /* 0x000fe20007ffe1ff */
[----:B------:R-:W-:Y:S02]  /*1150*/  @!P1 IMAD R9, R4, R13, R11 ;  /* 0x0000000d04099224 */ /* 0x000fe400078e020b */
[----:B------:R-:W-:Y:S02]  /*1160*/  @!P1 IMAD.MOV.U32 R11, RZ, RZ, R7 ;  /* 0x000000ffff0b9224 */ /* 0x000fe400078e0007 */
[----:B------:R-:W-:Y:S02]  /*1170*/  IMAD R5, R12, R6, R5 ;  /* 0x000000060c057224 */ /* 0x000fe400078e0205 */
[----:B------:R-:W-:-:S02]  /*1180*/  IMAD R2, R9, R8, R2 ;  /* 0x0000000809027224 */ /* 0x000fc400078e0202 */
[----:B------:R-:W-:Y:S02]  /*1190*/  IMAD R5, R11, R12, R5 ;  /* 0x0000000c0b057224 */ /* 0x000fe400078e0205 */
.L_x_15:
[----:B------:R-:W1:Y:S01]  /*11a0*/  LDCU UR4, c[0x0][0xb30] ;  /* 0x00016600ff0477ac */ /* 0x000e620008000800 */
[----:B------:R-:W2:Y:S08]  /*11b0*/  S2UR UR37, SR_CgaCtaId ;  /* 0x00000000002579c3 */ /* 0x000eb00000008800 */
[----:B------:R-:W3:Y:S01]  /*11c0*/  LDC R134, c[0x0][0xb24] ;  /* 0x0002c900ff867b82 */ /* 0x000ee20000000800 */
[----:B-1----:R-:W-:-:S09]  /*11d0*/  UISETP.NE.AND UP0, UPT, UR4, 0x1, UPT ;  /* 0x000000010400788c */ /* 0x002fd2000bf05270 */
[----:B--2---:R-:W-:Y:S05]  /*11e0*/  BRA.U UP0, `(.L_x_16) ;  /* 0x0000000100407547 */ /* 0x004fea000b800000 */
[----:B------:R-:W1:Y:S08]  /*11f0*/  LDC.64 R6, c[0x0][0xb18] ;  /* 0x0002c600ff067b82 */ /* 0x000e700000000a00 */
[----:B------:R-:W2:Y:S08]  /*1200*/  LDC.64 R8, c[0x0][0xb10] ;  /* 0x0002c400ff087b82 */ /* 0x000eb00000000a00 */
[----:B------:R-:W4:Y:S08]  /*1210*/  LDC R4, c[0x0][0xb20] ;  /* 0x0002c800ff047b82 */ /* 0x000f300000000800 */
[----:B------:R-:W3:Y:S01]  /*1220*/  LDC R10, c[0x0][0xb0c] ;  /* 0x0002c300ff0a7b82 */ /* 0x000ee20000000800 */
[----:B-1----:R-:W-:Y:S01]  /*1230*/  IMAD.HI.U32 R7, R2, R7, RZ ;  /* 0x0000000702077227 */ /* 0x002fe200078e00ff */
[----:B------:R-:W-:-:S03]  /*1240*/  ISETP.NE.AND P0, PT, R6, 0x1, PT ;  /* 0x000000010600780c */ /* 0x000fc60003f05270 */
[----:B--2---:R-:W-:-:S05]  /*1250*/  IMAD.HI.U32 R8, R5, R8, RZ ;  /* 0x0000000805087227 */ /* 0x004fca00078e00ff */
[----:B------:R-:W-:Y:S02]  /*1260*/  SHF.R.U32.HI R8, RZ, R9, R8 ;  /* 0x00000009ff087219 */ /* 0x000fe40000011608 */
[----:B----4-:R-:W-:-:S04]  /*1270*/  SHF.R.U32.HI R7, RZ, R4, R7 ;  /* 0x00000004ff077219 */ /* 0x010fc80000011607 */
[----:B------:R-:W-:Y:S02]  /*1280*/  SEL R4, R2, R7, !P0 ;  /* 0x0000000702047207 */ /* 0x000fe40004000000 */
[----:B---3--:R-:W-:-:S04]  /*1290*/  ISETP.NE.AND P1, PT, R10, 0x1, PT ;  /* 0x000000010a00780c */ /* 0x008fc80003f25270 */
[----:B------:R-:W-:-:S05]  /*12a0*/  SEL R7, R5, R8, !P1 ;  /* 0x0000000805077207 */ /* 0x000fca0004800000 */
[----:B------:R-:W-:Y:S02]  /*12b0*/  IMAD.IADD R8, R4, 0x1, -R7 ;  /* 0x0000000104087824 */ /* 0x000fe400078e0a07 */
[----:B------:R-:W-:Y:S02]  /*12c0*/  IMAD.IADD R7, R7, 0x1, -R4 ;  /* 0x0000000107077824 */ /* 0x000fe400078e0a04 */
[----:B------:R-:W-:Y:S02]  /*12d0*/  IMAD R5, R8, R10, R5 ;  /* 0x0000000a08057224 */ /* 0x000fe400078e0205 */
[----:B------:R-:W-:Y:S02]  /*12e0*/  IMAD R2, R7, R6, R2 ;  /* 0x0000000607027224 */ /* 0x000fe400078e0202 */
.L_x_16:
[----:B------:R-:W-:Y:S01]  /*12f0*/  BAR.SYNC.DEFER_BLOCKING 0x0 ;  /* 0x0000000000007b1d */ /* 0x000fe20000010000 */
[----:B------:R-:W-:Y:S01]  /*1300*/  UISETP.NE.AND UP0, UPT, UR8, 0x2, UPT ;  /* 0x000000020800788c */ /* 0x000fe2000bf05270 */
[----:B------:R-:W-:Y:S02]  /*1310*/  ISETP.NE.OR P5, PT, R3, 0x2, !P5 ;  /* 0x000000020300780c */ /* 0x000fe40006fa5670 */
[----:B------:R-:W-:-:S06]  /*1320*/  LOP3.LUT R3, R0, 0x1f, RZ, 0xc0, !PT ;  /* 0x0000001f00037812 */ /* 0x000fcc00078ec0ff */
[----:B------:R-:W-:Y:S05]  /*1330*/  BRA.U UP0, `(.L_x_17) ;  /* 0x0000001100387547 */ /* 0x000fea000b800000 */
[----:B------:R-:W1:Y:S01]  /*1340*/  LDCU UR13, c[0x0][0x38c] ;  /* 0x00007180ff0d77ac */ /* 0x000e620008000800 */
[----:B------:R-:W2:Y:S01]  /*1350*/  LDC R9, c[0x0][0x370] ;  /* 0x0000dc00ff097b82 */ /* 0x000ea20000000800 */
[----:B------:R-:W-:Y:S01]  /*1360*/  PLOP3.LUT P1, PT, PT, PT, UP1, 0x80, 0x8 ;  /* 0x000000000008781c */ /* 0x000fe20003f2f018 */
[----:B------:R-:W-:Y:S01]  /*1370*/  IMAD.MOV.U32 R15, RZ, RZ, 0x1 ;  /* 0x00000001ff0f7424 */ /* 0x000fe200078e00ff */
[----:B------:R-:W-:Y:S01]  /*1380*/  ISETP.EQ.OR P4, PT, R3, RZ, P5 ;  /* 0x000000ff0300720c */ /* 0x000fe20002f82670 */
[----:B------:R-:W-:Y:S01]  /*1390*/  IMAD.MOV.U32 R14, RZ, RZ, RZ ;  /* 0x000000ffff0e7224 */ /* 0x000fe200078e00ff */
[----:B------:R-:W-:Y:S02]  /*13a0*/  PLOP3.LUT P1, PT, P1, PT, PT, 0x8, 0x80 ;  /* 0x000000000080781c */ /* 0x000fe40000f2e170 */
[----:B------:R-:W-:Y:S01]  /*13b0*/  CS2R R12, SRZ ;  /* 0x00000000000c7805 */ /* 0x000fe2000001ff00 */
[----:B------:R-:W-:Y:S01]  /*13c0*/  IMAD.MOV.U32 R10, RZ, RZ, 0x1 ;  /* 0x00000001ff0a7424 */ /* 0x000fe200078e00ff */
[----:B------:R-:W4:Y:S01]  /*13d0*/  LDC R0, c[0x0][0x374] ;  /* 0x0000dd00ff007b82 */ /* 0x000f220000000800 */
[----:B------:R-:W2:Y:S01]  /*13e0*/  LDCU.64 UR22, c[0x0][0x348] ;  /* 0x00006900ff1677ac */ /* 0x000ea20008000a00 */
[----:B------:R-:W-:Y:S01]  /*13f0*/  UMOV UR6, URZ ;  /* 0x000000ff00067c82 */ /* 0x000fe20008000000 */
[----:B-1----:R-:W-:-:S04]  /*1400*/  UIADD3 UR5, UPT, UPT, UR13, 0x3f, URZ ;  /* 0x0000003f0d057890 */ /* 0x002fc8000fffe0ff */
[----:B------:R-:W-:-:S04]  /*1410*/  USHF.R.S32.HI UR4, URZ, 0x1f, UR5 ;  /* 0x0000001fff047899 */ /* 0x000fc80008011405 */
[----:B------:R-:W-:-:S04]  /*1420*/  ULEA.HI UR4, UR4, UR5, URZ, 0x6 ;  /* 0x0000000504047291 */ /* 0x000fc8000f8f30ff */
[----:B------:R-:W-:Y:S02]  /*1430*/  USHF.R.S32.HI UR15, URZ, 0x6, UR4 ;  /* 0x00000006ff0f7899 */ /* 0x000fe40008011404 */
[----:B------:R-:W-:Y:S02]  /*1440*/  UIADD3 UR4, UPT, UPT, UR13, -0x1, URZ ;  /* 0xffffffff0d047890 */ /* 0x000fe4000fffe0ff */
[----:B------:R-:W-:Y:S02]  /*1450*/  UISETP.LT.U32.AND UP0, UPT, UR15, 0x3, UPT ;  /* 0x000000030f00788c */ /* 0x000fe4000bf01070 */
[----:B------:R-:W-:Y:S02]  /*1460*/  UISETP.GE.U32.AND UP2, UPT, UR4, -0x7f, UPT ;  /* 0xffffff810400788c */ /* 0x000fe4000bf46070 */
[----:B------:R-:W-:Y:S02]  /*1470*/  USEL UR14, UR15, 0x3, UP0 ;  /* 0x000000030f0e7887 */ /* 0x000fe40008000000 */
[----:B------:R-:W-:-:S02]  /*1480*/  UIADD3 UR13, UPT, UPT, UR13, 0x7e, URZ ;  /* 0x0000007e0d0d7890 */ /* 0x000fc4000fffe0ff */
[----:B------:R-:W-:Y:S02]  /*1490*/  UIADD3 UR5, UPT, UPT, UR14, -0x1, URZ ;  /* 0xffffffff0e057890 */ /* 0x000fe4000fffe0ff */
[----:B------:R-:W-:-:S03]  /*14a0*/  UIADD3 UR7, UPT, UPT, UR15, -UR14, URZ ;  /* 0x8000000e0f077290 */ /* 0x000fc6000fffe0ff */
[----:B------:R-:W-:-:S04]  /*14b0*/  @UP2 UIADD3 UR5, UPT, UPT, UR14, URZ, URZ ;  /* 0x000000ff0e052290 */ /* 0x000fc8000fffe0ff */
[----:B--2---:R-:W-:-:S12]  /*14c0*/  UIADD3 UR5, UPT, UPT, UR5, 0x1, URZ ;  /* 0x0000000105057890 */ /* 0x004fd8000fffe0ff */
.L_x_35:
[----:B------:R-:W-:Y:S01]  /*14d0*/  UISETP.NE.AND UP0, UPT, UR37, URZ, UPT ;  /* 0x000000ff2500728c */ /* 0x000fe2000bf05270 */
[----:B------:R-:W1:Y:S08]  /*14e0*/  S2UR UR37, SR_CgaCtaId ;  /* 0x00000000002579c3 */ /* 0x000e700000008800 */
[----:B------:R-:W-:Y:S05]  /*14f0*/  BRA.U UP0, `(.L_x_18) ;  /* 0x0000000100347547 */ /* 0x000fea000b800000 */
[----:B------:R-:W2:Y:S01]  /*1500*/  S2R R3, SR_CgaCtaId ;  /* 0x0000000000037919 */ /* 0x000ea20000008800 */
[----:B------:R-:W-:-:S04]  /*1510*/  MOV R4, 0x400 ;  /* 0x0000040000047802 */ /* 0x000fc80000000f00 */
[----:B--2---:R-:W-:Y:S02]  /*1520*/  LEA R3, R3, R4, 0x18 ;  /* 0x0000000403037211 */ /* 0x004fe400078ec0ff */
[----:B------:R-:W-:-:S03]  /*1530*/  SHF.L.U32 R4, R10, 0x1f, RZ ;  /* 0x0000001f0a047819 */ /* 0x000fc600000006ff */
[----:B------:R-:W-:-:S04]  /*1540*/  IMAD R3, R12, 0x8, R3 ;  /* 0x000000080c037824 */ /* 0x000fc800078e0203 */
[----:B------:R-:W2:Y:S02]  /*1550*/  SYNCS.PHASECHK.TRANS64.TRYWAIT P0, [R3+URZ+0xd0], R4 ;  /* 0x0000d004030075a7 */ /* 0x000ea400080011ff */
[----:B--2---:R-:W-:Y:S05]  /*1560*/  @!P0 BRA `(.L_x_19) ;  /* 0x0000009400f48947 */ /* 0x004fea0003800000 */
.L_x_129:
[----:B------:R-:W-:Y:S01]  /*1570*/  VIADD R12, R12, 0x1 ;  /* 0x000000010c0c7836 */ /* 0x000fe20000000000 */
[----:B------:R2:W-:Y:S04]  /*1580*/  SYNCS.ARRIVE.TRANS64.A1T0 RZ, [R3+URZ+0xc0], RZ ;  /* 0x0000c0ff03ff79a7 */ /* 0x0005e800081000ff */
[----:B------:R-:W-:-:S04]  /*1590*/  ISETP.NE.AND P0, PT, R12, 0x2, PT ;  /* 0x000000020c00780c */ /* 0x000fc80003f05270 */
[----:B------:R-:W-:Y:S02]  /*15a0*/  SEL R12, R12, RZ, P0 ;  /* 0x000000ff0c0c7207 */ /* 0x000fe40000000000 */
[----:B--2---:R-:W-:-:S04]  /*15b0*/  SEL R3, RZ, 0x1, P0 ;  /* 0x00000001ff037807 */ /* 0x004fc80000000000 */
[----:B------:R-:W-:-:S07]  /*15c0*/  LOP3.LUT R10, R10, R3, RZ, 0x3c, !PT ;  /* 0x000000030a0a7212 */ /* 0x000fce00078e3cff */
.L_x_18:
[----:B------:R-:W-:Y:S01]  /*15d0*/  UMOV UR4, 0x400 ;  /* 0x0000040000047882 */ /* 0x000fe20000000000 */
[----:B------:R-:W-:Y:S01]  /*15e0*/  SHF.L.U32 R3, R15, 0x1f, RZ ;  /* 0x0000001f0f037819 */ /* 0x000fe200000006ff */
[----:B-1----:R-:W-:Y:S01]  /*15f0*/  ULEA UR4, UR37, UR4, 0x18 ;  /* 0x0000000425047291 */ /* 0x002fe2000f8ec0ff */
[----:B------:R-:W-:Y:S01]  /*1600*/  R2UR UR43, R5 ;  /* 0x00000000052b72ca */ /* 0x000fe200000e0000 */
[----:B------:R-:W-:Y:S01]  /*1610*/  UISETP.GE.U32.AND UP0, UPT, UR13, 0x7f, UPT ;  /* 0x0000007f0d00788c */ /* 0x000fe2000bf06070 */
[----:B------:R-:W-:Y:S01]  /*1620*/  R2UR UR11, R2 ;  /* 0x00000000020b72ca */ /* 0x000fe200000e0000 */
[----:B------:R-:W-:Y:S01]  /*1630*/  ULEA UR8, UR6, UR4, 0x3 ;  /* 0x0000000406087291 */ /* 0x000fe2000f8e18ff */
[----:B------:R-:W-:-:S08]  /*1640*/  UMOV UR24, URZ ;  /* 0x000000ff00187c82 */ /* 0x000fd00008000000 */
[----:B------:R1:W2:Y:S01]  /*1650*/  SYNCS.PHASECHK.TRANS64.TRYWAIT P0, [UR8+0x18], R3 ;  /* 0x00001803ff0075a7 */ /* 0x0002a20008001108 */
[----:B------:R-:W-:Y:S02]  /*1660*/  USHF.L.U32 UR43, UR43, 0x7, URZ ;  /* 0x000000072b2b7899 */ /* 0x000fe400080006ff */
[----:B------:R-:W-:Y:S01]  /*1670*/  USHF.L.U32 UR11, UR11, 0x8, URZ ;  /* 0x000000080b0b7899 */ /* 0x000fe200080006ff */
[----:B------:R-:W-:Y:S11]  /*1680*/  BRA.U !UP0, `(.L_x_20) ;  /* 0x0000000108a87547 */ /* 0x000ff6000b800000 */
[----:B------:R-:W-:Y:S01]  /*1690*/  UMOV UR16, URZ ;  /* 0x000000ff00107c82 */ /* 0x000fe20008000000 */
[----:B------:R-:W-:-:S05]  /*16a0*/  UMOV UR17, UR6 ;  /* 0x0000000600117c82 */ /* 0x000fca0008000000 */
.L_x_25:
[----:B-1----:R-:W-:Y:S01]  /*16b0*/  ULEA UR41, UR17, UR4, 0x3 ;  /* 0x0000000411297291 */ /* 0x002fe2000f8e18ff */
[----:B-12---:R-:W-:Y:S01]  /*16c0*/  @!P5 MOV R3, 0xc000 ;  /* 0x0000c0000003d802 */ /* 0x006fe20000000f00 */
[----:B--2---:R-:W-:Y:S10]  /*16d0*/  @P0 BRA `(.L_x_21) ;  /* 0x00000000000c0947 */ /* 0x004ff40003800000 */
[----:B------:R-:W-:-:S04]  /*16e0*/  SHF.L.U32 R5, R15, 0x1f, RZ ;  /* 0x0000001f0f057819 */ /* 0x000fc800000006ff */
[----:B------:R-:W1:Y:S02]  /*16f0*/  SYNCS.PHASECHK.TRANS64.TRYWAIT P0, [UR41+0x18], R5 ;  /* 0x00001805ff0075a7 */ /* 0x000e640008001129 */
[----:B-1----:R-:W-:Y:S05]  /*1700*/  @!P0 BRA `(.L_x_22) ;  /* 0x0000009400a08947 */ /* 0x002fea0003800000 */
.L_x_21:
[----:B------:R2:W-:Y:S01]  /*1710*/  @!P5 SYNCS.ARRIVE.TRANS64 RZ, [UR41], R3 ;  /* 0x00000003ffffd9a7 */ /* 0x0005e20008000029 */
[----:B------:R-:W-:Y:S04]  /*1720*/  BSSY.RECONVERGENT B0, `(.L_x_23) ;  /* 0x0000003000007945 */ /* 0x000fe80003800200 */
[----:B------:R-:W-:Y:S05]  /*1730*/  @P4 BRA `(.L_x_24) ;  /* 0x0000000000044947 */ /* 0x000fea0003800000 */
[----:B------:R-:W-:Y:S05]  /*1740*/  BPT.TRAP 0x1 ;  /* 0x000000040000795c */ /* 0x000fea0000300000 */
.L_x_24:
[----:B------:R-:W-:Y:S05]  /*1750*/  BSYNC.RECONVERGENT B0 ;  /* 0x0000000000007941 */ /* 0x000fea0003800200 */
.L_x_23:
[----:B------:R-:W-:Y:S02]  /*1760*/  UIADD3 UR6, UPT, UPT, UR17, 0x1, URZ ;  /* 0x0000000111067890 */ /* 0x000fe4000fffe0ff */
[----:B------:R-:W-:Y:S02]  /*1770*/  ULEA UR40, UR17, UR4, 0xe ;  /* 0x0000000411287291 */ /* 0x000fe4000f8e70ff */
[----:B------:R-:W-:Y:S02]  /*1780*/  UISETP.NE.AND UP0, UPT, UR6, 0x3, UPT ;  /* 0x000000030600788c */ /* 0x000fe4000bf05270 */
[----:B------:R-:W-:Y:S02]  /*1790*/  UIADD3 UR26, UP1, UPT, UR22, 0x80, URZ ;  /* 0x00000080161a7890 */ /* 0x000fe4000ff3e0ff */
[----:B------:R-:W-:Y:S02]  /*17a0*/  USEL UR9, URZ, 0x1, UP0 ;  /* 0x00000001ff097887 */ /* 0x000fe40008000000 */
[----:B------:R-:W-:-:S02]  /*17b0*/  USEL UR6, UR6, URZ, UP0 ;  /* 0x000000ff06067287 */ /* 0x000fc40008000000 */
[----:B------:R-:W-:Y:S02]  /*17c0*/  UIADD3 UR20, UP0, UPT, UR22, 0x180, URZ ;  /* 0x0000018016147890 */ /* 0x000fe4000ff1e0ff */
[----:B------:R-:W-:Y:S01]  /*17d0*/  ULEA UR8, UR6, UR4, 0x3 ;  /* 0x0000000406087291 */ /* 0x000fe2000f8e18ff */
[----:B------:R-:W-:Y:S01]  /*17e0*/  LOP3.LUT R15, R15, UR9, RZ, 0x3c, !PT ;  /* 0x000000090f0f7c12 */ /* 0x000fe2000f8e3cff */
[----:B------:R-:W-:Y:S02]  /*17f0*/  USHF.L.U32 UR42, UR16, 0x6, URZ ;  /* 0x00000006102a7899 */ /* 0x000fe400080006ff */
[----:B------:R-:W-:Y:S01]  /*1800*/  UIADD3.X UR27, UPT, UPT, URZ, UR23, URZ, UP1, !UPT ;  /* 0x00000017ff1b7290 */ /* 0x000fe20008ffe4ff */
[----:B-1----:R-:W-:Y:S01]  /*1810*/  SHF.L.U32 R2, R15, 0x1f, RZ ;  /* 0x0000001f0f027819 */ /* 0x002fe200000006ff */
[----:B------:R-:W-:Y:S02]  /*1820*/  UIADD3 UR40, UPT, UPT, UR40, 0x10800, URZ ;  /* 0x0001080028287890 */ /* 0x000fe4000fffe0ff */
[----:B------:R-:W-:Y:S01]  /*1830*/  UIADD3.X UR21, UPT, UPT, URZ, UR23, URZ, UP0, !UPT ;  /* 0x00000017ff157290 */ /* 0x000fe200087fe4ff */
[----:B------:R1:W1:Y:S01]  /*1840*/  SYNCS.PHASECHK.TRANS64.TRYWAIT P0, [UR8+0x18], R2 ;  /* 0x00001802ff0075a7 */ /* 0x0002620008001108 */
[----:B------:R-:W-:Y:S01]  /*1850*/  ULEA UR8, UR17, UR4, 0xf ;  /* 0x0000000411087291 */ /* 0x000fe2000f8e78ff */
[----:B------:R-:W-:Y:S01]  /*1860*/  UMOV UR18, 0x0 ;  /* 0x0000000000127882 */ /* 0x000fe20000000000 */
[----:B------:R-:W-:-:S02]  /*1870*/  UMOV UR19, 0x10000000 ;  /* 0x1000000000137882 */ /* 0x000fc40000000000 */
[----:B------:R-:W-:Y:S01]  /*1880*/  UIADD3 UR8, UPT, UPT, UR8, 0x1c800, URZ ;  /* 0x0001c80008087890 */ /* 0x000fe2000fffe0ff */
[----:B------:R1:W-:Y:S01]  /*1890*/  UTMALDG.3D [UR40], [UR26], desc[UR18] ;  /* 0x000012281a0075b4 */ /* 0x0003e20008011000 */
[----:B------:R-:W-:Y:S01]  /*18a0*/  UMOV UR12, UR44 ;  /* 0x0000002c000c7c82 */ /* 0x000fe20008000000 */
[----:B------:R-:W-:Y:S01]  /*18b0*/  UMOV UR9, UR41 ;  /* 0x0000002900097c82 */ /* 0x000fe20008000000 */
[----:B------:R-:W-:Y:S01]  /*18c0*/  UMOV UR10, UR42 ;  /* 0x0000002a000a7c82 */ /* 0x000fe20008000000 */
[----:B------:R-:W-:Y:S01]  /*18d0*/  UIADD3 UR16, UPT, UPT, UR16, 0x1, URZ ;  /* 0x0000000110107890 */ /* 0x000fe2000fffe0ff */
[----:B------:R-:W-:Y:S01]  /*18e0*/  UMOV UR24, UR5 ;  /* 0x0000000500187c82 */ /* 0x000fe20008000000 */
[----:B------:R-:W-:Y:S02]  /*18f0*/  UMOV UR17, UR6 ;  /* 0x0000000600117c82 */ /* 0x000fe40008000000 */
[----:B------:R1:W-:Y:S01]  /*1900*/  UTMALDG.3D [UR8], [UR20], desc[UR18] ;  /* 0x00001208140075b4 */ /* 0x0003e20008011000 */
[----:B------:R-:W-:-:S09]  /*1910*/  UISETP.NE.AND UP0, UPT, UR16, UR5, UPT ;  /* 0x000000051000728c */ /* 0x000fd2000bf05270 */
[----:B------:R-:W-:Y:S05]  /*1920*/  BRA.U UP0, `(.L_x_25) ;  /* 0xfffffffd00607547 */ /* 0x000fea000b83ffff */
.L_x_20:
[----:B-1----:R-:W-:Y:S01]  /*1930*/  ULEA UR8, UR6, UR4, 0x3 ;  /* 0x0000000406087291 */ /* 0x002fe2000f8e18ff */
[----:B------:R-:W-:Y:S01]  /*1940*/  SHF.L.U32 R2, R15, 0x1f, RZ ;  /* 0x0000001f0f027819 */ /* 0x000fe200000006ff */
[----:B------:R-:W-:Y:S01]  /*1950*/  @!P1 SYNCS.ARRIVE.TRANS64.A1T0 RZ, [UR4+0x78], RZ ;  /* 0x000078ffffff99a7 */ /* 0x000fe20008100004 */
[----:B------:R-:W-:-:S06]  /*1960*/  UISETP.GT.AND UP0, UPT, UR15, UR14, UPT ;  /* 0x0000000e0f00728c */ /* 0x000fcc000bf04270 */
[----:B--2---:R1:W2:Y:S03]  /*1970*/  SYNCS.PHASECHK.TRANS64.TRYWAIT P0, [UR8+0x18], R2 ;  /* 0x00001802ff0075a7 */ /* 0x0042a60008001108 */
[----:B------:R-:W-:Y:S05]  /*1980*/  BRA.U !UP0, `(.L_x_26) ;  /* 0x0000000108ac7547 */ /* 0x000fea000b800000 */
[----:B------:R-:W-:Y:S01]  /*1990*/  UIADD3 UR21, UPT, UPT, UR7, UR24, URZ ;  /* 0x0000001807157290 */ /* 0x000fe2000fffe0ff */
[----:B------:R-:W-:-:S11]  /*19a0*/  UMOV UR25, UR6 ;  /* 0x0000000600197c82 */ /* 0x000fd60008000000 */
.L_x_31:
[----:B-1----:R-:W-:Y:S01]  /*19b0*/  ULEA UR17, UR25, UR4, 0x3 ;  /* 0x0000000419117291 */ /* 0x002fe2000f8e18ff */
[----:B--2---:R-:W-:Y:S01]  /*19c0*/  @!P5 MOV R3, 0xc000 ;  /* 0x0000c0000003d802 */ /* 0x004fe20000000f00 */
[----:B--2---:R-:W-:Y:S10]  /*19d0*/  @P0 BRA `(.L_x_27) ;  /* 0x00000000000c0947 */ /* 0x004ff40003800000 */
[----:B------:R-:W-:-:S04]  /*19e0*/  SHF.L.U32 R5, R15, 0x1f, RZ ;  /* 0x0000001f0f057819 */ /* 0x000fc800000006ff */
[----:B------:R-:W2:Y:S02]  /*19f0*/  SYNCS.PHASECHK.TRANS64.TRYWAIT P0, [UR17+0x18], R5 ;  /* 0x00001805ff0075a7 */ /* 0x000ea40008001111 */
[----:B--2---:R-:W-:Y:S05]  /*1a00*/  @!P0 BRA `(.L_x_28) ;  /* 0x0000009000f88947 */ /* 0x004fea0003800000 */
.L_x_27:
[----:B------:R2:W-:Y:S01]  /*1a10*/  @!P5 SYNCS.ARRIVE.TRANS64 RZ, [UR17], R3 ;  /* 0x00000003ffffd9a7 */ /* 0x0005e20008000011 */
[----:B------:R-:W-:Y:S04]  /*1a20*/  BSSY.RECONVERGENT B0, `(.L_x_29) ;  /* 0x0000003000007945 */ /* 0x000fe80003800200 */
[----:B------:R-:W-:Y:S05]  /*1a30*/  @P4 BRA `(.L_x_30) ;  /* 0x0000000000044947 */ /* 0x000fea0003800000 */
[----:B------:R-:W-:Y:S05]  /*1a40*/  BPT.TRAP 0x1 ;  /* 0x000000040000795c */ /* 0x000fea0000300000 */
.L_x_30:
[----:B------:R-:W-:Y:S05]  /*1a50*/  BSYNC.RECONVERGENT B0 ;  /* 0x0000000000007941 */ /* 0x000fea0003800200 */
.L_x_29:
        /* <DEDUP_REMOVED lines=10> */
[----:B------:R-:W-:Y:S01]  /*1b00*/  UIADD3 UR16, UPT, UPT, UR16, 0x10800, URZ ;  /* 0x0001080010107890 */ /* 0x000fe2000fffe0ff */
[----:B-1----:R-:W-:Y:S01]  /*1b10*/  SHF.L.U32 R2, R15, 0x1f, RZ ;  /* 0x0000001f0f027819 */ /* 0x002fe200000006ff */
[----:B------:R-:W-:Y:S02]  /*1b20*/  UIADD3.X UR31, UPT, UPT, URZ, UR23, URZ, UP1, !UPT ;  /* 0x00000017ff1f7290 */ /* 0x000fe40008ffe4ff */
[----:B------:R-:W-:Y:S01]  /*1b30*/  UIADD3.X UR29, UPT, UPT, URZ, UR23, URZ, UP0, !UPT ;  /* 0x00000017ff1d7290 */ /* 0x000fe200087fe4ff */
[----:B------:R1:W1:Y:S01]  /*1b40*/  SYNCS.PHASECHK.TRANS64.TRYWAIT P0, [UR8+0x18], R2 ;  /* 0x00001802ff0075a7 */ /* 0x0002620008001108 */
[----:B------:R-:W-:Y:S01]  /*1b50*/  ULEA UR8, UR25, UR4, 0xf ;  /* 0x0000000419087291 */ /* 0x000fe2000f8e78ff */
[----:B------:R-:W-:Y:S01]  /*1b60*/  UMOV UR26, 0x0 ;  /* 0x00000000001a7882 */ /* 0x000fe20000000000 */
[----:B------:R-:W-:-:S02]  /*1b70*/  UMOV UR27, 0x10000000 ;  /* 0x10000000001b7882 */ /* 0x000fc40000000000 */
[----:B------:R-:W-:Y:S01]  /*1b80*/  UIADD3 UR8, UPT, UPT, UR8, 0x1c800, URZ ;  /* 0x0001c80008087890 */ /* 0x000fe2000fffe0ff */
[----:B------:R-:W-:Y:S01]  /*1b90*/  UMOV UR19, UR43 ;  /* 0x0000002b00137c82 */ /* 0x000fe20008000000 */
[----:B------:R-:W-:Y:S01]  /*1ba0*/  UMOV UR20, UR44 ;  /* 0x0000002c00147c82 */ /* 0x000fe20008000000 */
[----:B------:R-:W-:Y:S01]  /*1bb0*/  UMOV UR12, UR44 ;  /* 0x0000002c000c7c82 */ /* 0x000fe20008000000 */
[----:B------:R-:W-:Y:S01]  /*1bc0*/  UMOV UR9, UR17 ;  /* 0x0000001100097c82 */ /* 0x000fe20008000000 */
[----:B------:R-:W-:Y:S01]  /*1bd0*/  UMOV UR10, UR18 ;  /* 0x00000012000a7c82 */ /* 0x000fe20008000000 */
[----:B------:R1:W-:Y:S01]  /*1be0*/  UTMALDG.3D [UR16], [UR30], desc[UR26] ;  /* 0x00001a101e0075b4 */ /* 0x0003e20008011000 */
[----:B------:R-:W-:Y:S01]  /*1bf0*/  UIADD3 UR24, UPT, UPT, UR24, 0x1, URZ ;  /* 0x0000000118187890 */ /* 0x000fe2000fffe0ff */
[----:B------:R-:W-:-:S03]  /*1c00*/  UMOV UR25, UR6 ;  /* 0x0000000600197c82 */ /* 0x000fc60008000000 */
[----:B------:R-:W-:Y:S01]  /*1c10*/  UISETP.NE.AND UP0, UPT, UR24, UR21, UPT ;  /* 0x000000151800728c */ /* 0x000fe2000bf05270 */
[----:B------:R1:W-:Y:S08]  /*1c20*/  UTMALDG.3D [UR8], [UR28], desc[UR26] ;  /* 0x00001a081c0075b4 */ /* 0x0003f00008011000 */
[----:B------:R-:W-:Y:S05]  /*1c30*/  BRA.U UP0, `(.L_x_31) ;  /* 0xfffffffd005c7547 */ /* 0x000fea000b83ffff */
.L_x_26:
[C---:B-1----:R-:W-:Y:S01]  /*1c40*/  LEA R2, R14.reuse, UR4, 0x3 ;  /* 0x000000040e027c11 */ /* 0x042fe2000f8e18ff */
[----:B------:R-:W-:Y:S01]  /*1c50*/  NOP ;  /* 0x0000000000007918 */ /* 0x000fe20000000000 */
[----:B--2---:R-:W-:Y:S02]  /*1c60*/  SHF.L.U32 R3, R13, 0x1f, RZ ;  /* 0x0000001f0d037819 */ /* 0x004fe400000006ff */
[----:B------:R-:W-:Y:S02]  /*1c70*/  LEA R4, R14, UR4, 0x4 ;  /* 0x000000040e047c11 */ /* 0x000fe4000f8e20ff */
[----:B------:R-:W1:Y:S02]  /*1c80*/  SYNCS.PHASECHK.TRANS64.TRYWAIT P0, [R2+URZ+0x80], R3 ;  /* 0x00008003020075a7 */ /* 0x000e6400080011ff */
[----:B-1----:R-:W-:Y:S05]  /*1c90*/  @!P0 BRA `(.L_x_32) ;  /* 0x00000090006c8947 */ /* 0x002fea0003800000 */
.L_x_132:
[----:B------:R-:W2:Y:S01]  /*1ca0*/  LDS.128 R4, [R4+0xf0] ;  /* 0x0000f00004047984 */ /* 0x000ea20000000c00 */
[----:B---3--:R-:W-:Y:S01]  /*1cb0*/  ISETP.GE.AND P0, PT, R134, 0x1, PT ;  /* 0x000000018600780c */ /* 0x008fe20003f06270 */
[----:B-1----:R-:W-:Y:S01]  /*1cc0*/  VIADD R2, R2, 0x90 ;  /* 0x0000009002027836 */ /* 0x002fe20000000000 */
[----:B------:R-:W-:Y:S01]  /*1cd0*/  @!PT LDS RZ, [RZ] ;  /* 0x00000000fffff984 */ /* 0x000fe20000000800 */
[----:B------:R-:W-:Y:S01]  /*1ce0*/  @!PT LDS RZ, [RZ] ;  /* 0x00000000fffff984 */ /* 0x000fe20000000800 */
[----:B------:R-:W-:Y:S01]  /*1cf0*/  @!PT LDS RZ, [RZ] ;  /* 0x00000000fffff984 */ /* 0x000fe20000000800 */
[----:B------:R-:W-:Y:S01]  /*1d00*/  @!PT LDS RZ, [RZ] ;  /* 0x00000000fffff984 */ /* 0x000fe20000000800 */
[----:B------:R1:W-:Y:S06]  /*1d10*/  MEMBAR.ALL.CTA ;  /* 0x0000000000007992 */ /* 0x0003ec0000008000 */
[----:B-1----:R-:W1:Y:S01]  /*1d20*/  FENCE.VIEW.ASYNC.S ;  /* 0x00000000000073c6 */ /* 0x002e620000000000 */
[----:B------:R-:W-:-:S04]  /*1d30*/  PRMT R2, RZ, 0x654, R2 ;  /* 0x00000654ff027816 */ /* 0x000fc80000000002 */
[----:B-1----:R1:W-:Y:S01]  /*1d40*/  SYNCS.ARRIVE.TRANS64.RED.A1T0 RZ, [R2+URZ], RZ ;  /* 0x000000ff02ff79a7 */ /* 0x0023e200081004ff */
[----:B--2---:R-:W-:-:S13]  /*1d50*/  LOP3.LUT P2, RZ, R6, 0x1, RZ, 0xc0, !PT ;  /* 0x0000000106ff7812 */ /* 0x004fda000784c0ff */
[----:B------:R-:W-:Y:S01]  /*1d60*/  @P2 SHF.R.U32.HI R3, RZ, 0x10, R5 ;  /* 0x00000010ff032819 */ /* 0x000fe20000011605 */
[----:B------:R-:W-:Y:S01]  /*1d70*/  VOTEU.ANY UP0, P2 ;  /* 0x0000000000ff7886 */ /* 0x000fe20001000100 */
[----:B------:R-:W-:Y:S02]  /*1d80*/  @P2 MOV R11, R4 ;  /* 0x00000004000b2202 */ /* 0x000fe40000000f00 */
[----:B------:R-:W-:Y:S02]  /*1d90*/  @P2 R2UR.BROADCAST UR8, R3 ;  /* 0x00000000030822ca */ /* 0x000fe400008e0000 */
[----:B------:R-:W-:-:S11]  /*1da0*/  @P2 LOP3.LUT R8, R5, 0xffff, RZ, 0xc0, !PT ;  /* 0x0000ffff05082812 */ /* 0x000fd600078ec0ff */
[----:B------:R-:W-:Y:S01]  /*1db0*/  @UP0 UMOV UR44, UR8 ;  /* 0x00000008002c0c82 */ /* 0x000fe20008000000 */
[----:B-1----:R-:W-:Y:S05]  /*1dc0*/  @!P0 BRA `(.L_x_33) ;  /* 0x0000000000b88947 */ /* 0x002fea0003800000 */
[----:B------:R-:W4:Y:S01]  /*1dd0*/  LDC.64 R4, c[0x0][0xb18] ;  /* 0x0002c600ff047b82 */ /* 0x000f220000000a00 */
[----:B------:R-:W-:-:S07]  /*1de0*/  ISETP.NE.AND P3, PT, R134, 0x1, PT ;  /* 0x000000018600780c */ /* 0x000fce0003f65270 */
[----:B------:R-:W1:Y:S08]  /*1df0*/  LDC.64 R6, c[0x0][0xb10] ;  /* 0x0002c400ff067b82 */ /* 0x000e700000000a00 */
[----:B------:R-:W2:Y:S08]  /*1e00*/  LDC R16, c[0x0][0xb20] ;  /* 0x0002c800ff107b82 */ /* 0x000eb00000000800 */
[----:B------:R-:W3:Y:S01]  /*1e10*/  LDC R18, c[0x0][0xb0c] ;  /* 0x0002c300ff127b82 */ /* 0x000ee20000000800 */
[----:B----4-:R-:W-:Y:S01]  /*1e20*/  IMAD.HI.U32 R17, R0, R5, RZ ;  /* 0x0000000500117227 */ /* 0x010fe200078e00ff */
[----:B------:R-:W-:-:S03]  /*1e30*/  ISETP.NE.AND P0, PT, R4, 0x1, PT ;  /* 0x000000010400780c */ /* 0x000fc60003f05270 */
[----:B------:R-:W-:-:S03]  /*1e40*/  IMAD.HI.U32 R5, R8, R5, RZ ;  /* 0x0000000508057227 */ /* 0x000fc600078e00ff */
[----:B------:R-:W4:Y:S01]  /*1e50*/  LDC.64 R2, c[0x0][0xb28] ;  /* 0x0002ca00ff027b82 */ /* 0x000f220000000a00 */
[----:B-1----:R-:W-:-:S04]  /*1e60*/  IMAD.HI.U32 R20, R9, R6, RZ ;  /* 0x0000000609147227 */ /* 0x002fc800078e00ff */
[----:B------:R-:W-:Y:S01]  /*1e70*/  IMAD.HI.U32 R22, R11, R6, RZ ;  /* 0x000000060b167227 */ /* 0x000fe200078e00ff */
[----:B------:R-:W-:Y:S02]  /*1e80*/  SHF.R.U32.HI R20, RZ, R7, R20 ;  /* 0x00000007ff147219 */ /* 0x000fe40000011614 */
[-C--:B--2---:R-:W-:Y:S02]  /*1e90*/  SHF.R.U32.HI R17, RZ, R16.reuse, R17 ;  /* 0x00000010ff117219 */ /* 0x084fe40000011611 */
[----:B------:R-:W-:Y:S02]  /*1ea0*/  SHF.R.U32.HI R5, RZ, R16, R5 ;  /* 0x00000010ff057219 */ /* 0x000fe40000011605 */
[----:B------:R-:W-:Y:S02]  /*1eb0*/  SEL R17, R0, R17, !P0 ;  /* 0x0000001100117207 */ /* 0x000fe40004000000 */
[----:B------:R-:W-:Y:S02]  /*1ec0*/  SHF.R.U32.HI R22, RZ, R7, R22 ;  /* 0x00000007ff167219 */ /* 0x000fe40000011616 */
[----:B---3--:R-:W-:-:S02]  /*1ed0*/  ISETP.NE.AND P1, PT, R18, 0x1, PT ;  /* 0x000000011200780c */ /* 0x008fc40003f25270 */
[----:B------:R-:W-:Y:S02]  /*1ee0*/  SEL R5, R8, R5, !P0 ;  /* 0x0000000508057207 */ /* 0x000fe40004000000 */
[----:B------:R-:W-:Y:S02]  /*1ef0*/  SEL R19, R9, R20, !P1 ;  /* 0x0000001409137207 */ /* 0x000fe40004800000 */
[----:B------:R-:W-:Y:S01]  /*1f00*/  SEL R7, R11, R22, !P1 ;  /* 0x000000160b077207 */ /* 0x000fe20004800000 */
[----:B----4-:R-:W-:-:S04]  /*1f10*/  IMAD.HI.U32 R20, R17, R2, RZ ;  /* 0x0000000211147227 */ /* 0x010fc800078e00ff */
[----:B------:R-:W-:Y:S01]  /*1f20*/  IMAD.HI.U32 R6, R19, R2, RZ ;  /* 0x0000000213067227 */ /* 0x000fe200078e00ff */
[----:B------:R-:W-:-:S04]  /*1f30*/  @P3 SHF.R.U32.HI R17, RZ, R3, R20 ;  /* 0x00000003ff113219 */ /* 0x000fc80000011614 */
[----:B------:R-:W-:Y:S01]  /*1f40*/  @P3 SHF.R.U32.HI R19, RZ, R3, R6 ;  /* 0x00000003ff133219 */ /* 0x000fe20000011606 */
[----:B------:R-:W-:-:S04]  /*1f50*/  IMAD R17, R134, R17, RZ ;  /* 0x0000001186117224 */ /* 0x000fc800078e02ff */
[----:B------:R-:W-:Y:S01]  /*1f60*/  IMAD R6, R134, R19, RZ ;  /* 0x0000001386067224 */ /* 0x000fe200078e02ff */
[C---:B------:R-:W-:Y:S02]  /*1f70*/  ISETP.GE.AND P0, PT, R5.reuse, R17, PT ;  /* 0x000000110500720c */ /* 0x040fe40003f06270 */
[----:B------:R-:W-:Y:S02]  /*1f80*/  IADD3 R17, PT, PT, -R5, RZ, RZ ;  /* 0x000000ff05117210 */ /* 0x000fe40007ffe1ff */
[----:B------:R-:W-:Y:S01]  /*1f90*/  ISETP.GE.OR P0, PT, R7, R6, P0 ;  /* 0x000000060700720c */ /* 0x000fe20000706670 */
[----:B------:R-:W-:-:S04]  /*1fa0*/  IMAD.HI.U32 R6, R5, R2, RZ ;  /* 0x0000000205067227 */ /* 0x000fc800078e00ff */
[----:B------:R-:W-:Y:S01]  /*1fb0*/  IMAD R8, R4, R17, R8 ;  /* 0x0000001104087224 */ /* 0x000fe200078e0208 */
[----:B------:R-:W-:-:S04]  /*1fc0*/  SHF.R.U32.HI R6, RZ, R3, R6 ;  /* 0x00000003ff067219 */ /* 0x000fc80000011606 */
[----:B------:R-:W-:-:S03]  /*1fd0*/  SEL R6, R5, R6, !P3 ;  /* 0x0000000605067207 */ /* 0x000fc60005800000 */
[----:B------:R-:W-:-:S04]  /*1fe0*/  @!P0 IMAD.HI.U32 R16, R7, R2, RZ ;  /* 0x0000000207108227 */ /* 0x000fc800078e00ff */
[----:B------:R-:W-:Y:S01]  /*1ff0*/  IMAD.MOV R2, RZ, RZ, -R6 ;  /* 0x000000ffff027224 */ /* 0x000fe200078e0a06 */
[----:B------:R-:W-:-:S03]  /*2000*/  @!P0 SHF.R.U32.HI R16, RZ, R3, R16 ;  /* 0x00000003ff108219 */ /* 0x000fc60000011610 */
[----:B------:R-:W-:Y:S01]  /*2010*/  IMAD R2, R134, R2, R5 ;  /* 0x0000000286027224 */ /* 0x000fe200078e0205 */
        /* <DEDUP_REMOVED lines=9> */
.L_x_33:
[----:B------:R-:W1:Y:S02]  /*20b0*/  LDCU UR8, c[0x0][0xb30] ;  /* 0x00016600ff0877ac */ /* 0x000e640008000800 */
[----:B-1----:R-:W-:-:S09]  /*20c0*/  UISETP.NE.AND UP0, UPT, UR8, 0x1, UPT ;  /* 0x000000010800788c */ /* 0x002fd2000bf05270 */
[----:B------:R-:W-:Y:S05]  /*20d0*/  BRA.U UP0, `(.L_x_34) ;  /* 0x0000000100407547 */ /* 0x000fea000b800000 */
[----:B------:R-:W1:Y:S08]  /*20e0*/  LDC.64 R4, c[0x0][0xb10] ;  /* 0x0002c400ff047b82 */ /* 0x000e700000000a00 */
[----:B------:R-:W2:Y:S08]  /*20f0*/  LDC.64 R2, c[0x0][0xb18] ;  /* 0x0002c600ff027b82 */ /* 0x000eb00000000a00 */
[----:B------:R-:W3:Y:S08]  /*2100*/  LDC R6, c[0x0][0xb20] ;  /* 0x0002c800ff067b82 */ /* 0x000ef00000000800 */
[----:B------:R-:W4:Y:S01]  /*2110*/  LDC R16, c[0x0][0xb0c] ;  /* 0x0002c300ff107b82 */ /* 0x000f220000000800 */
[----:B-1----:R-:W-:-:S05]  /*2120*/  IMAD.HI.U32 R4, R11, R4, RZ ;  /* 0x000000040b047227 */ /* 0x002fca00078e00ff */
[----:B------:R-:W-:Y:S01]  /*2130*/  SHF.R.U32.HI R4, RZ, R5, R4 ;  /* 0x00000005ff047219 */ /* 0x000fe20000011604 */
[----:B--2---:R-:W-:Y:S01]  /*2140*/  IMAD.HI.U32 R3, R8, R3, RZ ;  /* 0x0000000308037227 */ /* 0x004fe200078e00ff */
[----:B------:R-:W-:-:S04]  /*2150*/  ISETP.NE.AND P0, PT, R2, 0x1, PT ;  /* 0x000000010200780c */ /* 0x000fc80003f05270 */
[----:B---3--:R-:W-:-:S04]  /*2160*/  SHF.R.U32.HI R3, RZ, R6, R3 ;  /* 0x00000006ff037219 */ /* 0x008fc80000011603 */
[----:B------:R-:W-:Y:S02]  /*2170*/  SEL R3, R8, R3, !P0 ;  /* 0x0000000308037207 */ /* 0x000fe40004000000 */
[----:B----4-:R-:W-:-:S04]  /*2180*/  ISETP.NE.AND P1, PT, R16, 0x1, PT ;  /* 0x000000011000780c */ /* 0x010fc80003f25270 */
[----:B------:R-:W-:-:S05]  /*2190*/  SEL R4, R11, R4, !P1 ;  /* 0x000000040b047207 */ /* 0x000fca0004800000 */
[----:B------:R-:W-:Y:S02]  /*21a0*/  IMAD.IADD R5, R3, 0x1, -R4 ;  /* 0x0000000103057824 */ /* 0x000fe400078e0a04 */
[----:B------:R-:W-:Y:S02]  /*21b0*/  IMAD.IADD R3, R4, 0x1, -R3 ;  /* 0x0000000104037824 */ /* 0x000fe400078e0a03 */
[----:B------:R-:W-:Y:S02]  /*21c0*/  IMAD R11, R5, R16, R11 ;  /* 0x00000010050b7224 */ /* 0x000fe400078e020b */
[----:B------:R-:W-:-:S07]  /*21d0*/  IMAD R8, R3, R2, R8 ;  /* 0x0000000203087224 */ /* 0x000fce00078e0208 */
.L_x_34:
[----:B------:R-:W-:Y:S01]  /*21e0*/  VIADD R14, R14, 0x1 ;  /* 0x000000010e0e7836 */ /* 0x000fe20000000000 */
[----:B------:R-:W-:Y:S01]  /*21f0*/  PLOP3.LUT P1, PT, PT, PT, PT, 0x80, 0x8 ;  /* 0x000000000008781c */ /* 0x000fe20003f2f070 */
[----:B------:R-:W-:-:S03]  /*2200*/  IMAD.IADD R5, R11, 0x1, R180 ;  /* 0x000000010b057824 */ /* 0x000fc600078e02b4 */
[----:B------:R-:W-:-:S04]  /*2210*/  ISETP.NE.AND P0, PT, R14, 0x2, PT ;  /* 0x000000020e00780c */ /* 0x000fc80003f05270 */
[----:B------:R-:W-:Y:S02]  /*2220*/  SEL R2, RZ, 0x1, P0 ;  /* 0x00000001ff027807 */ /* 0x000fe40000000000 */
[----:B------:R-:W-:Y:S02]  /*2230*/  SEL R14, R14, RZ, P0 ;  /* 0x000000ff0e0e7207 */ /* 0x000fe40000000000 */
[----:B------:R-:W-:Y:S01]  /*2240*/  LOP3.LUT R13, R13, R2, RZ, 0x3c, !PT ;  /* 0x000000020d0d7212 */ /* 0x000fe200078e3cff */
[----:B------:R-:W-:Y:S01]  /*2250*/  IMAD.IADD R2, R8, 0x1, R193 ;  /* 0x0000000108027824 */ /* 0x000fe200078e02c1 */
[----:B------:R-:W-:Y:S06]  /*2260*/  @P2 BRA `(.L_x_35) ;  /* 0xfffffff000982947 */ /* 0x000fec000383ffff */
[----:B------:R-:W-:Y:S01]  /*2270*/  UIADD3 UR4, UPT, UPT, UR4, 0x18, URZ ;  /* 0x0000001804047890 */ /* 0x000fe2000fffe0ff */
[----:B------:R-:W-:-:S03]  /*2280*/  SHF.L.U32 R3, R15, 0x1f, RZ ;  /* 0x0000001f0f037819 */ /* 0x000fc600000006ff */
[----:B------:R-:W-:-:S09]  /*2290*/  ULEA UR5, UR6, UR4, 0x3 ;  /* 0x0000000406057291 */ /* 0x000fd2000f8e18ff */
[----:B------:R-:W1:Y:S02]  /*22a0*/  SYNCS.PHASECHK.TRANS64.TRYWAIT P0, [UR5], R3 ;  /* 0x00000003ff0075a7 */ /* 0x000e640008001105 */
[----:B-1----:R-:W-:Y:S05]  /*22b0*/  @!P0 BRA `(.L_x_36) ;  /* 0x0000008800f88947 */ /* 0x002fea0003800000 */
.L_x_134:
[----:B------:R-:W-:-:S04]  /*22c0*/  UIADD3 UR6, UPT, UPT, UR6, 0x1, URZ ;  /* 0x0000000106067890 */ /* 0x000fc8000fffe0ff */
[----:B------:R-:W-:-:S04]  /*22d0*/  UISETP.NE.AND UP0, UPT, UR6, 0x3, UPT ;  /* 0x000000030600788c */ /* 0x000fc8000bf05270 */
[----:B------:R-:W-:Y:S02]  /*22e0*/  USEL UR7, URZ, 0x1, UP0 ;  /* 0x00000001ff077887 */ /* 0x000fe40008000000 */
[----:B------:R-:W-:-:S04]  /*22f0*/  USEL UR6, UR6, URZ, UP0 ;  /* 0x000000ff06067287 */ /* 0x000fc80008000000 */
[----:B------:R-:W-:Y:S01]  /*2300*/  ULEA UR5, UR6, UR4, 0x3 ;  /* 0x0000000406057291 */ /* 0x000fe2000f8e18ff */
[----:B------:R-:W-:-:S04]  /*2310*/  LOP3.LUT R15, R15, UR7, RZ, 0x3c, !PT ;  /* 0x000000070f0f7c12 */ /* 0x000fc8000f8e3cff */
[----:B-1----:R-:W-:-:S04]  /*2320*/  SHF.L.U32 R3, R15, 0x1f, RZ ;  /* 0x0000001f0f037819 */ /* 0x002fc800000006ff */
[----:B------:R-:W1:Y:S02]  /*2330*/  SYNCS.PHASECHK.TRANS64.TRYWAIT P0, [UR5], R3 ;  /* 0x00000003ff0075a7 */ /* 0x000e640008001105 */
[----:B-1----:R-:W-:Y:S05]  /*2340*/  @!P0 BRA `(.L_x_37) ;  /* 0x0000008800ec8947 */ /* 0x002fea0003800000 */
.L_x_136:
[----:B------:R-:W-:-:S04]  /*2350*/  UIADD3 UR6, UPT, UPT, UR6, 0x1, URZ ;  /* 0x0000000106067890 */ /* 0x000fc8000fffe0ff */
[----:B------:R-:W-:-:S04]  /*2360*/  UISETP.NE.AND UP0, UPT, UR6, 0x3, UPT ;  /* 0x000000030600788c */ /* 0x000fc8000bf05270 */
[----:B------:R-:W-:Y:S02]  /*2370*/  USEL UR5, URZ, 0x1, UP0 ;  /* 0x00000001ff057887 */ /* 0x000fe40008000000 */
[----:B------:R-:W-:-:S04]  /*2380*/  USEL UR6, UR6, URZ, UP0 ;  /* 0x000000ff06067287 */ /* 0x000fc80008000000 */
[----:B------:R-:W-:Y:S01]  /*2390*/  ULEA UR6, UR6, UR4, 0x3 ;  /* 0x0000000406067291 */ /* 0x000fe2000f8e18ff */
[----:B-1----:R-:W-:-:S04]  /*23a0*/  LOP3.LUT R3, R15, UR5, RZ, 0x3c, !PT ;  /* 0x000000050f037c12 */ /* 0x002fc8000f8e3cff */
[----:B------:R-:W-:Y:S01]  /*23b0*/  SHF.L.U32 R3, R3, 0x1f, RZ ;  /* 0x0000001f03037819 */ /* 0x000fe200000006ff */
[----:B----4-:R-:W-:-:S07]  /*23c0*/  IMAD.U32 R0, RZ, RZ, UR6 ;  /* 0x00000006ff007e24 */ /* 0x010fce000f8e00ff */
.L_x_38:
[----:B-1----:R1:W2:Y:S02]  /*23d0*/  SYNCS.PHASECHK.TRANS64.TRYWAIT P0, [R0+URZ], R3 ;  /* 0x00000003000075a7 */ /* 0x0022a400080011ff */
[----:B--2---:R-:W-:Y:S05]  /*23e0*/  @!P0 NANOSLEEP.SYNCS 0x989680 ;  /* 0x009896800000895d */ /* 0x004fea0003900000 */
[----:B------:R-:W2:Y:S02]  /*23f0*/  @!P0 SYNCS.PHASECHK.TRANS64 P0, [R0+URZ], R3 ;  /* 0x00000003000085a7 */ /* 0x000ea400080010ff */
[----:B--2---:R-:W-:Y:S05]  /*2400*/  @P0 EXIT ;  /* 0x000000000000094d */ /* 0x004fea0003800000 */
[----:B------:R-:W-:Y:S05]  /*2410*/  BRA `(.L_x_38) ;  /* 0xfffffffc00ec7947 */ /* 0x000fea000383ffff */
.L_x_17:
[----:B------:R-:W-:-:S04]  /*2420*/  UISETP.NE.AND UP0, UPT, UR37, URZ, UPT ;  /* 0x000000ff2500728c */ /* 0x000fc8000bf05270 */
[----:B------:R-:W-:-:S09]  /*2430*/  UISETP.NE.OR UP0, UPT, UR8, 0x1, UP0 ;  /* 0x000000010800788c */ /* 0x000fd20008705670 */
[----:B------:R-:W-:Y:S05]  /*2440*/  BRA.U UP0, `(.L_x_39) ;  /* 0x0000000500487547 */ /* 0x000fea000b800000 */
[----:B------:R-:W-:Y:S01]  /*2450*/  ISETP.NE.AND P2, PT, R3, RZ, PT ;  /* 0x000000ff0300720c */ /* 0x000fe20003f45270 */
[----:B------:R-:W-:Y:S01]  /*2460*/  IMAD.MOV.U32 R12, RZ, RZ, 0x1 ;  /* 0x00000001ff0c7424 */ /* 0x000fe200078e00ff */
[----:B------:R-:W-:Y:S02]  /*2470*/  CS2R R10, SRZ ;  /* 0x00000000000a7805 */ /* 0x000fe4000001ff00 */
[----:B------:R-:W-:Y:S01]  /*2480*/  CS2R R8, SRZ ;  /* 0x0000000000087805 */ /* 0x000fe2000001ff00 */
[----:B------:R-:W-:Y:S01]  /*2490*/  UMOV UR4, 0x400 ;  /* 0x0000040000047882 */ /* 0x000fe20000000000 */
[----:B------:R-:W-:Y:S01]  /*24a0*/  UMOV UR6, URZ ;  /* 0x000000ff00067c82 */ /* 0x000fe20008000000 */
[----:B------:R-:W-:-:S12]  /*24b0*/  ULEA UR37, UR37, UR4, 0x18 ;  /* 0x0000000425257291 */ /* 0x000fd8000f8ec0ff */
.L_x_43:
[----:B------:R-:W-:Y:S02]  /*24c0*/  LEA R0, R8, UR37, 0x3 ;  /* 0x0000002508007c11 */ /* 0x000fe4000f8e18ff */
[----:B------:R-:W-:-:S03]  /*24d0*/  SHF.L.U32 R5, R9, 0x1f, RZ ;  /* 0x0000001f09057819 */ /* 0x000fc600000006ff */
[----:B------:R-:W-:Y:S01]  /*24e0*/  VIADD R4, R0, 0xd0 ;  /* 0x000000d000047836 */ /* 0x000fe20000000000 */
[----:B------:R-:W1:Y:S02]  /*24f0*/  SYNCS.PHASECHK.TRANS64.TRYWAIT P0, [R0+URZ+0xc0], R5 ;  /* 0x0000c005000075a7 */ /* 0x000e6400080011ff */
[----:B-1----:R-:W-:Y:S05]  /*2500*/  @!P0 BRA `(.L_x_40) ;  /* 0x0000008800948947 */ /* 0x002fea0003800000 */
.L_x_137:
[----:B------:R-:W-:Y:S01]  /*2510*/  ULEA UR5, UR6, UR37, 0x3 ;  /* 0x0000002506057291 */ /* 0x000fe2000f8e18ff */
[----:B------:R-:W-:Y:S01]  /*2520*/  PRMT R4, RZ, 0x654, R4 ;  /* 0x00000654ff047816 */ /* 0x000fe20000000004 */
[----:B-1----:R-:W-:Y:S01]  /*2530*/  @!P2 IMAD.MOV.U32 R5, RZ, RZ, 0x10 ;  /* 0x00000010ff05a424 */ /* 0x002fe200078e00ff */
[----:B------:R-:W-:Y:S01]  /*2540*/  SHF.L.U32 R7, R12, 0x1f, RZ ;  /* 0x0000001f0c077819 */ /* 0x000fe200000006ff */
[----:B------:R-:W-:Y:S01]  /*2550*/  UIADD3 UR4, UPT, UPT, UR5, 0x80, URZ ;  /* 0x0000008005047890 */ /* 0x000fe2000fffe0ff */
[----:B------:R1:W-:Y:S05]  /*2560*/  SYNCS.ARRIVE.TRANS64.RED.A1T0 RZ, [R4+URZ], RZ ;  /* 0x000000ff04ff79a7 */ /* 0x0003ea00081004ff */
[----:B------:R-:W-:Y:S01]  /*2570*/  IMAD.U32 R0, RZ, RZ, UR4 ;  /* 0x00000004ff007e24 */ /* 0x000fe2000f8e00ff */
[----:B------:R-:W2:Y:S04]  /*2580*/  SYNCS.PHASECHK.TRANS64.TRYWAIT P0, [UR5+0x90], R7 ;  /* 0x00009007ff0075a7 */ /* 0x000ea80008001105 */
[----:B------:R-:W-:Y:S01]  /*2590*/  PRMT R13, R3, 0x654, R0 ;  /* 0x00000654030d7816 */ /* 0x000fe20000000000 */
[----:B-12---:R-:W-:Y:S06]  /*25a0*/  @!P0 BRA `(.L_x_41) ;  /* 0x0000008800808947 */ /* 0x006fec0003800000 */
.L_x_139:
[----:B------:R-:W-:Y:S01]  /*25b0*/  ULEA UR4, UR6, UR37, 0x4 ;  /* 0x0000002506047291 */ /* 0x000fe2000f8e20ff */
[----:B------:R-:W-:Y:S01]  /*25c0*/  SEL R2, R13, R2, !P2 ;  /* 0x000000020d027207 */ /* 0x000fe20005000000 */
[----:B------:R-:W-:Y:S01]  /*25d0*/  UIADD3 UR5, UPT, UPT, UR5, 0x80, URZ ;  /* 0x0000008005057890 */ /* 0x000fe2000fffe0ff */
[----:B-1----:R-:W-:Y:S01]  /*25e0*/  LEA R0, R11, UR37, 0x3 ;  /* 0x000000250b007c11 */ /* 0x002fe2000f8e18ff */
[----:B------:R-:W-:Y:S01]  /*25f0*/  UIADD3 UR4, UPT, UPT, UR4, 0xf0, URZ ;  /* 0x000000f004047890 */ /* 0x000fe2000fffe0ff */
[----:B------:R1:W-:Y:S01]  /*2600*/  @!P2 SYNCS.ARRIVE.TRANS64.RED RZ, [R2+URZ], R5 ;  /* 0x0000000502ffa9a7 */ /* 0x0003e200080004ff */
[----:B------:R-:W-:Y:S01]  /*2610*/  UIADD3 UR6, UPT, UPT, UR6, 0x1, URZ ;  /* 0x0000000106067890 */ /* 0x000fe2000fffe0ff */
[----:B------:R-:W-:-:S03]  /*2620*/  VIADD R8, R8, 0x1 ;  /* 0x0000000108087836 */ /* 0x000fc60000000000 */
[----:B------:R-:W-:Y:S02]  /*2630*/  UISETP.NE.AND UP0, UPT, UR6, 0x2, UPT ;  /* 0x000000020600788c */ /* 0x000fe4000bf05270 */
[----:B------:R-:W-:Y:S01]  /*2640*/  ISETP.NE.AND P0, PT, R8, 0x2, PT ;  /* 0x000000020800780c */ /* 0x000fe20003f05270 */
[----:B------:R-:W-:Y:S06]  /*2650*/  UGETNEXTWORKID.BROADCAST [UR4], [UR5] ;  /* 0x00000000040073ca */ /* 0x000fec0008000100 */
[----:B------:R-:W-:Y:S02]  /*2660*/  USEL UR4, URZ, 0x1, UP0 ;  /* 0x00000001ff047887 */ /* 0x000fe40008000000 */
[----:B------:R-:W-:-:S04]  /*2670*/  USEL UR6, UR6, URZ, UP0 ;  /* 0x000000ff06067287 */ /* 0x000fc80008000000 */
[----:B------:R-:W-:Y:S02]  /*2680*/  LOP3.LUT R12, R12, UR4, RZ, 0x3c, !PT ;  /* 0x000000040c0c7c12 */ /* 0x000fe4000f8e3cff */
[----:B-1----:R-:W-:-:S04]  /*2690*/  SHF.L.U32 R5, R10, 0x1f, RZ ;  /* 0x0000001f0a057819 */ /* 0x002fc800000006ff */
[----:B------:R-:W1:Y:S02]  /*26a0*/  SYNCS.PHASECHK.TRANS64.TRYWAIT P1, [R0+URZ+0x80], R5 ;  /* 0x00008005000075a7 */ /* 0x000e6400080211ff */
[----:B-1----:R-:W-:Y:S05]  /*26b0*/  @!P1 BRA `(.L_x_42) ;  /* 0x0000008800549947 */ /* 0x002fea0003800000 */
.L_x_140:
[C---:B------:R-:W-:Y:S01]  /*26c0*/  LEA R4, R11.reuse, UR37, 0x4 ;  /* 0x000000250b047c11 */ /* 0x040fe2000f8e20ff */
[----:B-1----:R-:W-:Y:S01]  /*26d0*/  VIADD R0, R0, 0x90 ;  /* 0x0000009000007836 */ /* 0x002fe20000000000 */
[----:B------:R-:W-:Y:S01]  /*26e0*/  SEL R8, R8, RZ, P0 ;  /* 0x000000ff08087207 */ /* 0x000fe20000000000 */
[----:B------:R-:W-:-:S03]  /*26f0*/  VIADD R11, R11, 0x1 ;  /* 0x000000010b0b7836 */ /* 0x000fc60000000000 */
[----:B------:R-:W1:Y:S01]  /*2700*/  LDS.128 R4, [R4+0xf0] ;  /* 0x0000f00004047984 */ /* 0x000e620000000c00 */
[----:B------:R-:W-:Y:S02]  /*2710*/  PRMT R0, RZ, 0x654, R0 ;  /* 0x00000654ff007816 */ /* 0x000fe40000000000 */
[C---:B------:R-:W-:Y:S01]  /*2720*/  ISETP.NE.AND P1, PT, R11.reuse, 0x2, PT ;  /* 0x000000020b00780c */ /* 0x040fe20003f25270 */
[----:B------:R-:W-:Y:S01]  /*2730*/  @!PT LDS RZ, [RZ] ;  /* 0x00000000fffff984 */ /* 0x000fe20000000800 */
[----:B------:R-:W-:Y:S01]  /*2740*/  @!PT LDS RZ, [RZ] ;  /* 0x00000000fffff984 */ /* 0x000fe20000000800 */
[----:B------:R-:W-:Y:S01]  /*2750*/  @!PT LDS RZ, [RZ] ;  /* 0x00000000fffff984 */ /* 0x000fe20000000800 */
[----:B------:R-:W-:Y:S01]  /*2760*/  @!PT LDS RZ, [RZ] ;  /* 0x00000000fffff984 */ /* 0x000fe20000000800 */
[----:B------:R2:W-:Y:S06]  /*2770*/  MEMBAR.ALL.CTA ;  /* 0x0000000000007992 */ /* 0x0005ec0000008000 */
[----:B--2---:R-:W2:Y:S01]  /*2780*/  FENCE.VIEW.ASYNC.S ;  /* 0x00000000000073c6 */ /* 0x004ea20000000000 */
[----:B------:R-:W-:Y:S01]  /*2790*/  SEL R11, R11, RZ, P1 ;  /* 0x000000ff0b0b7207 */ /* 0x000fe20000800000 */
[----:B--2---:R2:W-:Y:S01]  /*27a0*/  SYNCS.ARRIVE.TRANS64.RED.A1T0 RZ, [R0+URZ], RZ ;  /* 0x000000ff00ff79a7 */ /* 0x0045e200081004ff */
[----:B-1----:R-:W-:-:S02]  /*27b0*/  LOP3.LUT P3, RZ, R6, 0x1, RZ, 0xc0, !PT ;  /* 0x0000000106ff7812 */ /* 0x002fc4000786c0ff */
[----:B------:R-:W-:-:S04]  /*27c0*/  SEL R5, RZ, 0x1, P1 ;  /* 0x00000001ff057807 */ /* 0x000fc80000800000 */
[----:B------:R-:W-:Y:S02]  /*27d0*/  LOP3.LUT R10, R10, R5, RZ, 0x3c, !PT ;  /* 0x000000050a0a7212 */ /* 0x000fe400078e3cff */
[----:B--2---:R-:W-:-:S04]  /*27e0*/  SEL R0, RZ, 0x1, P0 ;  /* 0x00000001ff007807 */ /* 0x004fc80000000000 */
[----:B------:R-:W-:Y:S01]  /*27f0*/  LOP3.LUT R9, R9, R0, RZ, 0x3c, !PT ;  /* 0x0000000009097212 */ /* 0x000fe200078e3cff */
[----:B------:R-:W-:Y:S06]  /*2800*/  @P3 BRA `(.L_x_43) ;  /* 0xfffffffc002c3947 */ /* 0x000fec000383ffff */
[----:B------:R-:W-:Y:S01]  /*2810*/  ULEA UR5, UR6, UR37, 0x3 ;  /* 0x0000002506057291 */ /* 0x000fe2000f8e18ff */
[----:B------:R-:W-:-:S08]  /*2820*/  SHF.L.U32 R3, R12, 0x1f, RZ ;  /* 0x0000001f0c037819 */ /* 0x000fd000000006ff */
[----:B------:R-:W1:Y:S02]  /*2830*/  SYNCS.PHASECHK.TRANS64 P0, [UR5+0x90], R3 ;  /* 0x00009003ff0075a7 */ /* 0x000e640008001005 */
[----:B-1----:R-:W-:Y:S05]  /*2840*/  @P0 BRA `(.L_x_44) ;  /* 0x0000000000080947 */ /* 0x002fea0003800000 */
[----:B------:R-:W1:Y:S02]  /*2850*/  SYNCS.PHASECHK.TRANS64.TRYWAIT P0, [UR5+0x90], R3 ;  /* 0x00009003ff0075a7 */ /* 0x000e640008001105 */
[----:B-1----:R-:W-:Y:S05]  /*2860*/  @!P0 BRA `(.L_x_45) ;  /* 0x0000008400fc8947 */ /* 0x002fea0003800000 */
.L_x_44:
[----:B------:R-:W-:-:S04]  /*2870*/  UIADD3 UR4, UPT, UPT, UR6, 0x1, URZ ;  /* 0x0000000106047890 */ /* 0x000fc8000fffe0ff */
[----:B------:R-:W-:-:S04]  /*2880*/  UISETP.NE.AND UP0, UPT, UR4, 0x2, UPT ;  /* 0x000000020400788c */ /* 0x000fc8000bf05270 */
[----:B------:R-:W-:Y:S02]  /*2890*/  USEL UR7, URZ, 0x1, UP0 ;  /* 0x00000001ff077887 */ /* 0x000fe40008000000 */
[----:B------:R-:W-:-:S04]  /*28a0*/  USEL UR4, UR4, URZ, UP0 ;  /* 0x000000ff04047287 */ /* 0x000fc80008000000 */
[----:B------:R-:W-:Y:S01]  /*28b0*/  ULEA UR4, UR4, UR37, 0x3 ;  /* 0x0000002504047291 */ /* 0x000fe2000f8e18ff */
[----:B-1----:R-:W-:-:S04]  /*28c0*/  LOP3.LUT R3, R12, UR7, RZ, 0x3c, !PT ;  /* 0x000000070c037c12 */ /* 0x002fc8000f8e3cff */
[----:B------:R-:W-:-:S04]  /*28d0*/  SHF.L.U32 R0, R3, 0x1f, RZ ;  /* 0x0000001f03007819 */ /* 0x000fc800000006ff */
[----:B------:R-:W1:Y:S02]  /*28e0*/  SYNCS.PHASECHK.TRANS64 P0, [UR4+0x90], R0 ;  /* 0x00009000ff0075a7 */ /* 0x000e640008001004 */
[----:B-1----:R-:W-:Y:S05]  /*28f0*/  @P0 EXIT ;  /* 0x000000000000094d */ /* 0x002fea0003800000 */
[----:B------:R-:W-:Y:S02]  /*2900*/  SHF.L.U32 R3, R3, 0x1f, RZ ;  /* 0x0000001f03037819 */ /* 0x000fe400000006ff */
[----:B------:R-:W-:-:S07]  /*2910*/  MOV R0, UR4 ;  /* 0x0000000400007c02 */ /* 0x000fce0008000f00 */
.L_x_46:
[----:B-1----:R1:W2:Y:S02]  /*2920*/  SYNCS.PHASECHK.TRANS64.TRYWAIT P0, [R0+URZ+0x90], R3 ;  /* 0x00009003000075a7 */ /* 0x0022a400080011ff */
[----:B--2---:R-:W-:Y:S05]  /*2930*/  @!P0 NANOSLEEP.SYNCS 0x989680 ;  /* 0x009896800000895d */ /* 0x004fea0003900000 */
[----:B------:R-:W2:Y:S02]  /*2940*/  @!P0 SYNCS.PHASECHK.TRANS64 P0, [R0+URZ+0x90], R3 ;  /* 0x00009003000085a7 */ /* 0x000ea400080010ff */
[----:B--2---:R-:W-:Y:S05]  /*2950*/  @P0 EXIT ;  /* 0x000000000000094d */ /* 0x004fea0003800000 */
[----:B------:R-:W-:Y:S05]  /*2960*/  BRA `(.L_x_46) ;  /* 0xfffffffc00ec7947 */ /* 0x000fea000383ffff */
.L_x_39:
[----:B------:R-:W-:-:S09]  /*2970*/  UISETP.NE.AND UP0, UPT, UR8, URZ, UPT ;  /* 0x000000ff0800728c */ /* 0x000fd2000bf05270 */
[----:B------:R-:W-:Y:S05]  /*2980*/  BRA.U UP0, `(.L_x_47) ;  /* 0x0000000d006c7547 */ /* 0x000fea000b800000 */
[----:B------:R-:W-:Y:S01]  /*2990*/  UMOV UR4, 0x40 ;  /* 0x0000004000047882 */ /* 0x000fe20000000000 */
[----:B------:R-:W-:Y:S01]  /*29a0*/  NOP ;  /* 0x0000000000007918 */ /* 0x000fe20000000000 */
[----:B------:R-:W-:Y:S01]  /*29b0*/  ULEA UR4, UR37, UR4, 0x18 ;  /* 0x0000000425047291 */ /* 0x000fe2000f8ec0ff */
[----:B------:R-:W-:Y:S02]  /*29c0*/  UMOV UR5, 0x400 ;  /* 0x0000040000057882 */ /* 0x000fe40000000000 */
[----:B------:R-:W-:-:S06]  /*29d0*/  ULEA UR37, UR37, UR5, 0x18 ;  /* 0x0000000525257291 */ /* 0x000fcc000f8ec0ff */
[----:B------:R-:W1:Y:S02]  /*29e0*/  LDS.U8 R0, [UR4+0x1c] ;  /* 0x00001c04ff007984 */ /* 0x000e640008000000 */
[----:B-1----:R-:W-:-:S13]  /*29f0*/  ISETP.NE.AND P0, PT, R0, RZ, PT ;  /* 0x000000ff0000720c */ /* 0x002fda0003f05270 */
[----:B------:R-:W-:Y:S05]  /*2a00*/  @P0 BRA `(.L_x_48) ;  /* 0x0000000000580947 */ /* 0x000fea0003800000 */
[----:B------:R-:W-:-:S13]  /*2a10*/  ELECT P0, URZ, PT ;  /* 0x0000000000ff782f */ /* 0x000fda0003800000 */
[----:B------:R-:W-:Y:S05]  /*2a20*/  @!P0 BRA `(.L_x_49) ;  /* 0x0000000000608947 */ /* 0x000fea0003800000 */
[----:B------:R-:W-:Y:S01]  /*2a30*/  UMOV UR5, 0x10 ;  /* 0x0000001000057882 */ /* 0x000fe20000000000 */
[----:B------:R-:W-:Y:S01]  /*2a40*/  HFMA2 R0, -RZ, RZ, 0, 5.9604644775390625e-08 ;  /* 0x00000001ff007431 */ /* 0x000fe200000001ff */
[----:B------:R-:W-:-:S03]  /*2a50*/  MOV R2, 0xffff ;  /* 0x0000ffff00027802 */ /* 0x000fc60000000f00 */
[----:B------:R-:W-:Y:S04]  /*2a60*/  DEPBAR.LE SB1, 0x36 ;  /* 0x00009d800000791a */ /* 0x000fe80000000000 */
[----:B------:R-:W1:Y:S02]  /*2a70*/  UTCATOMSWS.FIND_AND_SET.ALIGN UP0, UR5, UR5 ;  /* 0x00000005000575e3 */ /* 0x000e640008000800 */
[----:B-1----:R-:W-:Y:S01]  /*2a80*/  MOV R3, UR5 ;  /* 0x0000000500037c02 */ /* 0x002fe20008000f00 */
[----:B------:R-:W-:Y:S06]  /*2a90*/  BRA.U UP0, `(.L_x_50) ;  /* 0x0000000100187547 */ /* 0x000fec000b800000 */
.L_x_51:
[----:B------:R-:W-:Y:S05]  /*2aa0*/  NANOSLEEP 0x64 ;  /* 0x000000640000795d */ /* 0x000fea0003800000 */
[----:B------:R-:W-:-:S05]  /*2ab0*/  UMOV UR5, 0x10 ;  /* 0x0000001000057882 */ /* 0x000fca0000000000 */
[----:B------:R-:W-:Y:S04]  /*2ac0*/  DEPBAR.LE SB1, 0x36 ;  /* 0x00009d800000791a */ /* 0x000fe80000000000 */
[----:B------:R-:W1:Y:S02]  /*2ad0*/  UTCATOMSWS.FIND_AND_SET.ALIGN UP0, UR5, UR5 ;  /* 0x00000005000575e3 */ /* 0x000e640008000800 */
[----:B-1----:R-:W-:Y:S01]  /*2ae0*/  MOV R3, UR5 ;  /* 0x0000000500037c02 */ /* 0x002fe20008000f00 */
[----:B------:R-:W-:Y:S05]  /*2af0*/  BRA.U !UP0, `(.L_x_51) ;  /* 0xfffffffd08e87547 */ /* 0x000fea000b83ffff */
.L_x_50:
[-C--:B------:R-:W-:Y:S02]  /*2b00*/  SHF.L.U32 R2, R2, R3.reuse, RZ ;  /* 0x0000000302027219 */ /* 0x080fe400000006ff */
[----:B------:R-:W-:Y:S01]  /*2b10*/  SHF.L.U32 R0, R0, R3, RZ ;  /* 0x0000000300007219 */ /* 0x000fe200000006ff */
[----:B------:R-:W-:Y:S02]  /*2b20*/  IMAD.SHL.U32 R3, R3, 0x20, RZ ;  /* 0x0000002003037824 */ /* 0x000fe400078e00ff */
[----:B------:R1:W-:Y:S04]  /*2b30*/  ATOMS.OR RZ, [UR4+0x14], R2 ;  /* 0x00001402ffff798c */ /* 0x0003e8000b000004 */
[----:B------:R1:W-:Y:S04]  /*2b40*/  ATOMS.OR RZ, [UR4+0x18], R0 ;  /* 0x00001800ffff798c */ /* 0x0003e8000b000004 */
[----:B------:R1:W-:Y:S01]  /*2b50*/  STS [UR37+0x110], R3 ;  /* 0x00011003ff007988 */ /* 0x0003e20008000825 */
[----:B------:R-:W-:Y:S05]  /*2b60*/  BRA `(.L_x_49) ;  /* 0x0000000000107947 */ /* 0x000fea0003800000 */
.L_x_48:
[----:B------:R-:W-:Y:S02]  /*2b70*/  MOV R0, 0xffffffff ;  /* 0xffffffff00007802 */ /* 0x000fe40000000f00 */
[----:B------:R-:W-:-:S03]  /*2b80*/  MOV R2, 0x2bb0 ;  /* 0x00002bb000027802 */ /* 0x000fc60000000f00 */
[----:B------:R1:W-:Y:S04]  /*2b90*/  STS [UR37+0x110], R0 ;  /* 0x00011000ff007988 */ /* 0x0003e80008000825 */
[----:B-1-3-5:R-:W-:Y:S05]  /*2ba0*/  CALL.REL.NOINC `($__internal_1_$__cuda_sm10x_tcgen05_guardrail_trap_phase_invalid_during_alloc) ;  /* 0x0000008c00147944 */ /* 0x02afea0003c00000 */
.L_x_49:
[----:B------:R-:W-:Y:S05]  /*2bb0*/  WARPSYNC.ALL ;  /* 0x0000000000007948 */ /* 0x000fea0003800000 */
[----:B------:R-:W2:Y:S01]  /*2bc0*/  S2UR UR5, SR_CgaCtaId ;  /* 0x00000000000579c3 */ /* 0x000ea20000008800 */
[----:B------:R-:W-:Y:S01]  /*2bd0*/  UMOV UR4, 0x400 ;  /* 0x0000040000047882 */ /* 0x000fe20000000000 */
[----:B------:R-:W-:-:S06]  /*2be0*/  NOP ;  /* 0x0000000000007918 */ /* 0x000fcc0000000000 */
[----:B------:R-:W-:Y:S06]  /*2bf0*/  BAR.ARV 0x6, 0xa0 ;  /* 0x0182800000007b1d */ /* 0x000fec0000002000 */
[----:B------:R-:W4:Y:S01]  /*2c00*/  LDCU UR7, c[0x0][0x38c] ;  /* 0x00007180ff0777ac */ /* 0x000f220008000800 */
[----:B------:R-:W-:Y:S01]  /*2c10*/  IMAD.MOV.U32 R11, RZ, RZ, 0x1 ;  /* 0x00000001ff0b7424 */ /* 0x000fe200078e00ff */
[----:B------:R-:W-:Y:S01]  /*2c20*/  CS2R R8, SRZ ;  /* 0x0000000000087805 */ /* 0x000fe2000001ff00 */
[----:B------:R-:W-:Y:S01]  /*2c30*/  IMAD.MOV.U32 R10, RZ, RZ, RZ ;  /* 0x000000ffff0a7224 */ /* 0x000fe200078e00ff */
[----:B------:R-:W3:Y:S01]  /*2c40*/  LDCU UR6, c[0x0][0x38c] ;  /* 0x00007180ff0677ac */ /* 0x000ee20008000800 */
[----:B------:R-:W-:Y:S01]  /*2c50*/  UMOV UR15, URZ ;  /* 0x000000ff000f7c82 */ /* 0x000fe20008000000 */
[----:B------:R-:W-:Y:S01]  /*2c60*/  UMOV UR14, URZ ;  /* 0x000000ff000e7c82 */ /* 0x000fe20008000000 */
[----:B--2---:R-:W-:Y:S01]  /*2c70*/  ULEA UR5, UR5, UR4, 0x18 ;  /* 0x0000000405057291 */ /* 0x004fe2000f8ec0ff */
[----:B------:R-:W-:Y:S01]  /*2c80*/  UMOV UR24, 0x0 ;  /* 0x0000000000187882 */ /* 0x000fe20000000000 */
[----:B------:R-:W-:-:S02]  /*2c90*/  UMOV UR25, 0x8400490 ;  /* 0x0840049000197882 */ /* 0x000fc40000000000 */
[----:B------:R-:W-:Y:S02]  /*2ca0*/  UIADD3 UR10, UPT, UPT, UR5, 0x10800, URZ ;  /* 0x00010800050a7890 */ /* 0x000fe4000fffe0ff */
[----:B------:R-:W-:Y:S02]  /*2cb0*/  UIADD3 UR11, UPT, UPT, UR5, 0x1c800, URZ ;  /* 0x0001c800050b7890 */ /* 0x000fe4000fffe0ff */
[----:B----4-:R-:W-:Y:S01]  /*2cc0*/  UIADD3 UR7, UPT, UPT, UR7, 0x3f, URZ ;  /* 0x0000003f07077890 */ /* 0x010fe2000fffe0ff */
[----:B-1----:R-:W1:Y:S01]  /*2cd0*/  LDS R0, [UR5+0x110] ;  /* 0x00011005ff007984 */ /* 0x002e620008000800 */
[----:B------:R-:W-:Y:S02]  /*2ce0*/  USHF.R.U32.HI UR10, URZ, 0x4, UR10 ;  /* 0x00000004ff0a7899 */ /* 0x000fe4000801160a */
[----:B------:R-:W-:Y:S02]  /*2cf0*/  USHF.R.S32.HI UR4, URZ, 0x1f, UR7 ;  /* 0x0000001fff047899 */ /* 0x000fe40008011407 */
[----:B------:R-:W-:-:S02]  /*2d00*/  USHF.R.U32.HI UR11, URZ, 0x4, UR11 ;  /* 0x00000004ff0b7899 */ /* 0x000fc4000801160b */
[----:B------:R-:W-:Y:S02]  /*2d10*/  ULEA.HI UR4, UR4, UR7, URZ, 0x6 ;  /* 0x0000000704047291 */ /* 0x000fe4000f8f30ff */
[----:B------:R-:W-:Y:S02]  /*2d20*/  ULOP3.LUT UR10, UR10, 0x3fff, URZ, 0xc0, !UPT ;  /* 0x00003fff0a0a7892 */ /* 0x000fe4000f8ec0ff */
[----:B------:R-:W-:Y:S02]  /*2d30*/  USHF.R.S32.HI UR4, URZ, 0x6, UR4 ;  /* 0x00000006ff047899 */ /* 0x000fe40008011404 */
[----:B------:R-:W-:Y:S02]  /*2d40*/  ULOP3.LUT UR11, UR11, 0x3fff, URZ, 0xc0, !UPT ;  /* 0x00003fff0b0b7892 */ /* 0x000fe4000f8ec0ff */
[----:B------:R-:W-:Y:S01]  /*2d50*/  UISETP.LT.AND UP0, UPT, UR4, 0x1, UPT ;  /* 0x000000010400788c */ /* 0x000fe2000bf01270 */
[----:B------:R-:W-:Y:S01]  /*2d60*/  UMOV UR22, 0x0 ;  /* 0x0000000000167882 */ /* 0x000fe20000000000 */
[----:B------:R-:W-:-:S02]  /*2d70*/  UMOV UR23, 0x8400490 ;  /* 0x0840049000177882 */ /* 0x000fc40000000000 */
[----:B------:R-:W-:Y:S02]  /*2d80*/  USEL UR9, UR4, 0x1, !UP0 ;  /* 0x0000000104097887 */ /* 0x000fe4000c000000 */
[----:B------:R-:W-:Y:S02]  /*2d90*/  ULOP3.LUT UR10, UR10, 0x10000, URZ, 0xfc, !UPT ;  /* 0x000100000a0a7892 */ /* 0x000fe4000f8efcff */
[----:B------:R-:W-:Y:S02]  /*2da0*/  ULOP3.LUT UR11, UR11, 0x10000, URZ, 0xfc, !UPT ;  /* 0x000100000b0b7892 */ /* 0x000fe4000f8efcff */
[----:B------:R-:W-:Y:S02]  /*2db0*/  UIADD3 UR9, UPT, UPT, -UR9, URZ, URZ ;  /* 0x000000ff09097290 */ /* 0x000fe4000fffe1ff */
[----:B---3--:R-:W-:Y:S01]  /*2dc0*/  UISETP.GE.AND UP3, UPT, UR6, 0x1, UPT ;  /* 0x000000010600788c */ /* 0x008fe2000bf66270 */
[----:B------:R-:W-:Y:S01]  /*2dd0*/  UMOV UR20, 0x0 ;  /* 0x0000000000147882 */ /* 0x000fe20000000000 */
[----:B------:R-:W-:Y:S01]  /*2de0*/  UMOV UR21, 0x8400490 ;  /* 0x0840049000157882 */ /* 0x000fe20000000000 */
[----:B------:R-:W-:Y:S01]  /*2df0*/  UMOV UR18, 0x0 ;  /* 0x0000000000127882 */ /* 0x000fe20000000000 */
[----:B------:R-:W-:Y:S01]  /*2e00*/  UMOV UR19, 0x8400490 ;  /* 0x0840049000137882 */ /* 0x000fe20000000000 */
[----:B-1----:R-:W-:-:S15]  /*2e10*/  R2UR UR16, R0 ;  /* 0x00000000001072ca */ /* 0x002fde00000e0000 */
.L_x_58:
[----:B------:R-:W-:Y:S02]  /*2e20*/  LEA R0, R10, UR5, 0x3 ;  /* 0x000000050a007c11 */ /* 0x000fe4000f8e18ff */
[----:B------:R-:W-:Y:S02]  /*2e30*/  SHF.L.U32 R5, R9, 0x1f, RZ ;  /* 0x0000001f09057819 */ /* 0x000fe400000006ff */
[----:B------:R-:W-:Y:S01]  /*2e40*/  PLOP3.LUT P0, PT, PT, PT, UP3, 0x80, 0x8 ;  /* 0x000000000008781c */ /* 0x000fe20003f0f038 */
[----:B------:R-:W-:Y:S01]  /*2e50*/  VIADD R3, R0, 0x90 ;  /* 0x0000009000037836 */ /* 0x000fe20000000000 */
[----:B-1----:R-:W1:Y:S02]  /*2e60*/  SYNCS.PHASECHK.TRANS64.TRYWAIT P1, [R0+URZ+0x80], R5 ;  /* 0x00008005000075a7 */ /* 0x002e6400080211ff */
[----:B-1-3--:R-:W-:Y:S09]  /*2e70*/  @!P1 BRA `(.L_x_52) ;  /* 0x0000008000909947 */ /* 0x00aff20003800000 */
.L_x_142:
[----:B------:R-:W-:Y:S01]  /*2e80*/  LEA R4, R10, UR5, 0x4 ;  /* 0x000000050a047c11 */ /* 0x000fe2000f8e20ff */
[----:B------:R-:W-:Y:S01]  /*2e90*/  @UP3 ULEA UR6, UR14, UR5, 0x3 ;  /* 0x000000050e063291 */ /* 0x000fe2000f8e18ff */
[----:B------:R-:W-:Y:S01]  /*2ea0*/  PLOP3.LUT P2, PT, PT, PT, PT, 0x80, 0x8 ;  /* 0x000000000008781c */ /* 0x000fe20003f4f070 */
[----:B------:R-:W-:Y:S01]  /*2eb0*/  ULEA UR7, UR15, UR5, 0x3 ;  /* 0x000000050f077291 */ /* 0x000fe2000f8e18ff */
[----:B------:R-:W-:Y:S01]  /*2ec0*/  PRMT R3, RZ, 0x654, R3 ;  /* 0x00000654ff037816 */ /* 0x000fe20000000003 */
[----:B------:R-:W-:Y:S01]  /*2ed0*/  ULEA UR8, UR15, UR16, 0x8 ;  /* 0x000000100f087291 */ /* 0x000fe2000f8e40ff */
[----:B-1----:R-:W1:Y:S01]  /*2ee0*/  LDS.128 R4, [R4+0xf0] ;  /* 0x0000f00004047984 */ /* 0x002e620000000c00 */
[----:B------:R-:W-:Y:S02]  /*2ef0*/  @P0 SHF.L.U32 R2, R8, 0x1f, RZ ;  /* 0x0000001f08020819 */ /* 0x000fe400000006ff */
[----:B------:R-:W-:Y:S01]  /*2f00*/  SHF.L.U32 R0, R11, 0x1f, RZ ;  /* 0x0000001f0b007819 */ /* 0x000fe200000006ff */
[----:B------:R-:W-:Y:S01]  /*2f10*/  @!PT LDS RZ, [RZ] ;  /* 0x00000000fffff984 */ /* 0x000fe20000000800 */
[----:B------:R-:W-:Y:S01]  /*2f20*/  @!PT LDS RZ, [RZ] ;  /* 0x00000000fffff984 */ /* 0x000fe20000000800 */
[----:B------:R-:W-:Y:S01]  /*2f30*/  @!PT LDS RZ, [RZ] ;  /* 0x00000000fffff984 */ /* 0x000fe20000000800 */
[----:B------:R-:W-:Y:S01]  /*2f40*/  @!PT LDS RZ, [RZ] ;  /* 0x00000000fffff984 */ /* 0x000fe20000000800 */
[----:B------:R2:W-:Y:S06]  /*2f50*/  MEMBAR.ALL.CTA ;  /* 0x0000000000007992 */ /* 0x0005ec0000008000 */
[----:B--2---:R-:W2:Y:S02]  /*2f60*/  FENCE.VIEW.ASYNC.S ;  /* 0x00000000000073c6 */ /* 0x004ea40000000000 */
[----:B--2---:R2:W-:Y:S01]  /*2f70*/  SYNCS.ARRIVE.TRANS64.RED.A1T0 RZ, [R3+URZ], RZ ;  /* 0x000000ff03ff79a7 */ /* 0x0045e200081004ff */
[----:B------:R2:W3:Y:S01]  /*2f80*/  @P0 SYNCS.PHASECHK.TRANS64.TRYWAIT P2, [UR6], R2 ;  /* 0x00000002ff0005a7 */ /* 0x0004e20008041106 */
[----:B-1----:R-:W-:Y:S01]  /*2f90*/  LOP3.LUT P1, RZ, R6, 0x1, RZ, 0xc0, !PT ;  /* 0x0000000106ff7812 */ /* 0x002fe2000782c0ff */
[----:B------:R-:W1:Y:S02]  /*2fa0*/  SYNCS.PHASECHK.TRANS64.TRYWAIT P0, [UR7+0xb0], R0 ;  /* 0x0000b000ff0075a7 */ /* 0x000e640008001107 */
[----:B-123--:R-:W-:Y:S10]  /*2fb0*/  @!P0 BRA `(.L_x_53) ;  /* 0x0000008000548947 */ /* 0x00eff40003800000 */
.L_x_144:
[----:B------:R-:W-:Y:S01]  /*2fc0*/  IADD3 R10, PT, PT, R10, 0x1, RZ ;  /* 0x000000010a0a7810 */ /* 0x000fe20007ffe0ff */
[----:B------:R-:W-:Y:S06]  /*2fd0*/  BRA.U !UP3, `(.L_x_54) ;  /* 0x000000010bc07547 */ /* 0x000fec000b800000 */
[----:B------:R-:W-:Y:S01]  /*2fe0*/  UPLOP3.LUT UP4, UPT, UPT, UPT, UPT, 0x40, 0x4 ;  /* 0x000000000004789c */ /* 0x000fe20003f8e870 */
[----:B------:R-:W-:Y:S01]  /*2ff0*/  UMOV UR13, UR9 ;  /* 0x00000009000d7c82 */ /* 0x000fe20008000000 */
[----:B------:R-:W-:Y:S01]  /*3000*/  UMOV UR12, UR4 ;  /* 0x00000004000c7c82 */ /* 0x000fe20008000000 */
[----:B------:R-:W-:-:S08]  /*3010*/  UMOV UR17, UR14 ;  /* 0x0000000e00117c82 */ /* 0x000fd00008000000 */
.L_x_57:
[----:B------:R-:W-:Y:S02]  /*3020*/  UIADD3 UR13, UPT, UPT, UR13, 0x1, URZ ;  /* 0x000000010d0d7890 */ /* 0x000fe4000fffe0ff */
[----:B--2---:R-:W-:Y:S02]  /*3030*/  ULEA UR6, UR17, UR5, 0x3 ;  /* 0x0000000511067291 */ /* 0x004fe4000f8e18ff */
[----:B------:R-:W-:Y:S01]  /*3040*/  UISETP.NE.AND UP0, UPT, UR13, URZ, UPT ;  /* 0x000000ff0d00728c */ /* 0x000fe2000bf05270 */
[----:B---3--:R-:W-:Y:S10]  /*3050*/  @P2 BRA `(.L_x_55) ;  /* 0x00000000000c2947 */ /* 0x008ff40003800000 */
[----:B-1----:R-:W-:Y:S04]  /*3060*/  SHF.L.U32 R3, R8, 0x1f, RZ ;  /* 0x0000001f08037819 */ /* 0x002fe800000006ff */
[----:B------:R-:W1:Y:S02]  /*3070*/  SYNCS.PHASECHK.TRANS64.TRYWAIT P0, [UR6], R3 ;  /* 0x00000003ff0075a7 */ /* 0x000e640008001106 */
[----:B-1----:R-:W-:Y:S05]  /*3080*/  @!P0 BRA `(.L_x_56) ;  /* 0x0000008000388947 */ /* 0x002fea0003800000 */
.L_x_55:
[----:B------:R-:W-:Y:S01]  /*3090*/  UISETP.NE.AND UP1, UPT, UR12, 0x1, UPT ;  /* 0x000000010c00788c */ /* 0x000fe2000bf25270 */
[----:B------:R-:W-:Y:S01]  /*30a0*/  PLOP3.LUT P2, PT, PT, PT, PT, 0x80, 0x8 ;  /* 0x000000000008781c */ /* 0x000fe20003f4f070 */
[----:B------:R-:W-:Y:S02]  /*30b0*/  UIADD3 UR14, UPT, UPT, UR17, 0x1, URZ ;  /* 0x00000001110e7890 */ /* 0x000fe4000fffe0ff */
[----:B------:R-:W-:Y:S02]  /*30c0*/  ULEA UR28, UR17, UR11, 0xb ;  /* 0x0000000b111c7291 */ /* 0x000fe4000f8e58ff */
[----:B------:R-:W-:Y:S01]  /*30d0*/  UISETP.NE.AND UP2, UPT, UR14, 0x3, UPT ;  /* 0x000000030e00788c */ /* 0x000fe2000bf45270 */
[----:B------:R-:W-:Y:S01]  /*30e0*/  PLOP3.LUT P0, PT, PT, PT, UP1, 0x80, 0x8 ;  /* 0x000000000008781c */ /* 0x000fe20003f0f018 */
[----:B------:R-:W-:Y:S02]  /*30f0*/  UIADD3 UR40, UPT, UPT, UR28, 0x2, URZ ;  /* 0x000000021c287890 */ /* 0x000fe4000fffe0ff */
[----:B------:R-:W-:Y:S02]  /*3100*/  USEL UR27, URZ, 0x1, UP2 ;  /* 0x00000001ff1b7887 */ /* 0x000fe40009000000 */
[----:B------:R-:W-:Y:S02]  /*3110*/  USEL UR14, UR14, URZ, UP2 ;  /* 0x000000ff0e0e7287 */ /* 0x000fe40009000000 */
[----:B------:R-:W-:Y:S02]  /*3120*/  UIADD3 UR36, UPT, UPT, UR28, 0x4, URZ ;  /* 0x000000041c247890 */ /* 0x000fe4000fffe0ff */
[----:B------:R-:W-:Y:S01]  /*3130*/  @UP1 ULEA UR26, UR14, UR5, 0x3 ;  /* 0x000000050e1a1291 */ /* 0x000fe2000f8e18ff */
[----:B------:R-:W-:Y:S01]  /*3140*/  LOP3.LUT R8, R8, UR27, RZ, 0x3c, !PT ;  /* 0x0000001b08087c12 */ /* 0x000fe2000f8e3cff */
[----:B------:R-:W-:Y:S02]  /*3150*/  UIADD3 UR32, UPT, UPT, UR28, 0x6, URZ ;  /* 0x000000061c207890 */ /* 0x000fe4000fffe0ff */
[----:B------:R-:W-:Y:S01]  /*3160*/  UIADD3 UR6, UPT, UPT, UR6, 0x18, URZ ;  /* 0x0000001806067890 */ /* 0x000fe2000fffe0ff */
[----:B-1----:R-:W-:Y:S01]  /*3170*/  @P0 SHF.L.U32 R0, R8, 0x1f, RZ ;  /* 0x0000001f08000819 */ /* 0x002fe200000006ff */
[----:B------:R-:W-:Y:S01]  /*3180*/  UIADD3 UR12, UPT, UPT, UR12, -0x1, URZ ;  /* 0xffffffff0c0c7890 */ /* 0x000fe2000fffe0ff */
[----:B------:R-:W-:Y:S02]  /*3190*/  UMOV UR29, 0x40004040 ;  /* 0x40004040001d7882 */ /* 0x000fe40000000000 */
[----:B------:R2:W3:Y:S01]  /*31a0*/  @P0 SYNCS.PHASECHK.TRANS64.TRYWAIT P2, [UR26], R0 ;  /* 0x00000000ff0005a7 */ /* 0x0004e2000804111a */
[----:B------:R-:W-:Y:S01]  /*31b0*/  ULEA UR26, UR17, UR10, 0xa ;  /* 0x0000000a111a7291 */ /* 0x000fe2000f8e50ff */
[----:B------:R-:W-:Y:S01]  /*31c0*/  UMOV UR27, 0x40004040 ;  /* 0x40004040001b7882 */ /* 0x000fe20000000000 */
[----:B------:R-:W-:Y:S02]  /*31d0*/  UMOV UR41, 0x40004040 ;  /* 0x4000404000297882 */ /* 0x000fe40000000000 */
[----:B------:R-:W-:Y:S02]  /*31e0*/  UIADD3 UR38, UPT, UPT, UR26, 0x2, URZ ;  /* 0x000000021a267890 */ /* 0x000fe4000fffe0ff */
[----:B------:R-:W-:Y:S02]  /*31f0*/  UIADD3 UR34, UPT, UPT, UR26, 0x4, URZ ;  /* 0x000000041a227890 */ /* 0x000fe4000fffe0ff */
[----:B------:R-:W-:Y:S01]  /*3200*/  UIADD3 UR30, UPT, UPT, UR26, 0x6, URZ ;  /* 0x000000061a1e7890 */ /* 0x000fe2000fffe0ff */
[----:B------:R2:W-:Y:S01]  /*3210*/  UTCHMMA gdesc[UR26], gdesc[UR28], tmem[UR8], tmem[UR24], idesc[UR25], UP4 ;  /* 0x00ff181c1a0075ea */ /* 0x0005e2000a000008 */
[----:B------:R-:W-:Y:S01]  /*3220*/  UPLOP3.LUT UP4, UPT, UPT, UPT, UPT, 0x80, 0x8 ;  /* 0x000000000008789c */ /* 0x000fe20003f8f070 */
[----:B------:R-:W-:Y:S01]  /*3230*/  UMOV UR39, 0x40004040 ;  /* 0x4000404000277882 */ /* 0x000fe20000000000 */
[----:B------:R-:W-:Y:S01]  /*3240*/  UMOV UR37, 0x40004040 ;  /* 0x4000404000257882 */ /* 0x000fe20000000000 */
[----:B------:R2:W-:Y:S01]  /*3250*/  UTCHMMA gdesc[UR38], gdesc[UR40], tmem[UR8], tmem[UR22], idesc[UR23], UPT ;  /* 0x00ff1628260075ea */ /* 0x0005e2000b800008 */
[----:B------:R-:W-:Y:S01]  /*3260*/  UMOV UR35, 0x40004040 ;  /* 0x4000404000237882 */ /* 0x000fe20000000000 */
[----:B------:R-:W-:Y:S01]  /*3270*/  UMOV UR33, 0x40004040 ;  /* 0x4000404000217882 */ /* 0x000fe20000000000 */
[----:B------:R-:W-:Y:S01]  /*3280*/  UMOV UR31, 0x40004040 ;  /* 0x40004040001f7882 */ /* 0x000fe20000000000 */
[----:B------:R2:W-:Y:S01]  /*3290*/  UTCHMMA gdesc[UR34], gdesc[UR36], tmem[UR8], tmem[UR20], idesc[UR21], UPT ;  /* 0x00ff1424220075ea */ /* 0x0005e2000b800008 */
[----:B------:R2:W-:Y:S01]  /*32a0*/  UTCHMMA gdesc[UR30], gdesc[UR32], tmem[UR8], tmem[UR18], idesc[UR19], UPT ;  /* 0x00ff12201e0075ea */ /* 0x0005e2000b800008 */
[----:B------:R2:W-:Y:S01]  /*32b0*/  UTCBAR [UR6], URZ ;  /* 0x000000ff060073e9 */ /* 0x0005e200080000ff */
[----:B------:R-:W-:Y:S01]  /*32c0*/  UMOV UR17, UR14 ;  /* 0x0000000e00117c82 */ /* 0x000fe20008000000 */
[----:B------:R-:W-:Y:S05]  /*32d0*/  BRA.U UP0, `(.L_x_57) ;  /* 0xfffffffd00507547 */ /* 0x000fea000b83ffff */
.L_x_54:
[----:B------:R-:W-:Y:S01]  /*32e0*/  UIADD3 UR15, UPT, UPT, UR15, 0x1, URZ ;  /* 0x000000010f0f7890 */ /* 0x000fe2000fffe0ff */
[C---:B------:R-:W-:Y:S01]  /*32f0*/  ISETP.NE.AND P0, PT, R10.reuse, 0x2, PT ;  /* 0x000000020a00780c */ /* 0x040fe20003f05270 */
[----:B------:R-:W-:Y:S02]  /*3300*/  UIADD3 UR7, UPT, UPT, UR7, 0xa0, URZ ;  /* 0x000000a007077890 */ /* 0x000fe4000fffe0ff */
[----:B------:R-:W-:Y:S01]  /*3310*/  UISETP.NE.AND UP0, UPT, UR15, 0x2, UPT ;  /* 0x000000020f00788c */ /* 0x000fe2000bf05270 */
[----:B-12---:R-:W-:Y:S02]  /*3320*/  SEL R0, RZ, 0x1, P0 ;  /* 0x00000001ff007807 */ /* 0x006fe40000000000 */
[----:B------:R-:W-:Y:S01]  /*3330*/  SEL R10, R10, RZ, P0 ;  /* 0x000000ff0a0a7207 */ /* 0x000fe20000000000 */
[----:B------:R-:W-:Y:S01]  /*3340*/  USEL UR6, URZ, 0x1, UP0 ;  /* 0x00000001ff067887 */ /* 0x000fe20008000000 */
[----:B------:R-:W-:Y:S01]  /*3350*/  LOP3.LUT R9, R9, R0, RZ, 0x3c, !PT ;  /* 0x0000000009097212 */ /* 0x000fe200078e3cff */
[----:B------:R-:W-:Y:S01]  /*3360*/  USEL UR15, UR15, URZ, UP0 ;  /* 0x000000ff0f0f7287 */ /* 0x000fe20008000000 */
[----:B------:R1:W-:Y:S03]  /*3370*/  UTCBAR [UR7], URZ ;  /* 0x000000ff070073e9 */ /* 0x0003e600080000ff */
[----:B------:R-:W-:Y:S01]  /*3380*/  LOP3.LUT R11, R11, UR6, RZ, 0x3c, !PT ;  /* 0x000000060b0b7c12 */ /* 0x000fe2000f8e3cff */
[----:B------:R-:W-:Y:S07]  /*3390*/  @P1 BRA `(.L_x_58) ;  /* 0xfffffff800a01947 */ /* 0x000fee000383ffff */
[----:B------:R-:W2:Y:S01]  /*33a0*/  S2UR UR4, SR_CgaCtaId ;  /* 0x00000000000479c3 */ /* 0x000ea20000008800 */
[----:B------:R-:W-:Y:S01]  /*33b0*/  ELECT P0, URZ, PT ;  /* 0x0000000000ff782f */ /* 0x000fe20003800000 */
[----:B------:R-:W-:Y:S01]  /*33c0*/  IMAD.MOV.U32 R0, RZ, RZ, 0x1 ;  /* 0x00000001ff007424 */ /* 0x000fe200078e00ff */
[----:B------:R-:W-:Y:S01]  /*33d0*/  UIADD3 UR5, UPT, UPT, UR5, 0xb0, URZ ;  /* 0x000000b005057890 */ /* 0x000fe2000fffe0ff */
[----:B------:R-:W-:Y:S01]  /*33e0*/  SHF.L.U32 R3, R11, 0x1f, RZ ;  /* 0x0000001f0b037819 */ /* 0x000fe200000006ff */
[----:B------:R-:W-:-:S03]  /*33f0*/  UMOV UR6, 0x40 ;  /* 0x0000004000067882 */ /* 0x000fc60000000000 */
[----:B------:R-:W-:Y:S01]  /*3400*/  UVIRTCOUNT.DEALLOC.SMPOOL 0x80 ;  /* 0x000000800000784c */ /* 0x000fe20000000000 */
[----:B--2---:R-:W-:Y:S02]  /*3410*/  ULEA UR4, UR4, UR6, 0x18 ;  /* 0x0000000604047291 */ /* 0x004fe4000f8ec0ff */
[----:B------:R-:W-:-:S07]  /*3420*/  ULEA UR6, UR15, UR5, 0x3 ;  /* 0x000000050f067291 */ /* 0x000fce000f8e18ff */
[----:B------:R2:W-:Y:S02]  /*3430*/  @P0 STS.U8 [UR4+0x1c], R0 ;  /* 0x00001c00ff000988 */ /* 0x0005e40008000004 */
[----:B------:R-:W4:Y:S02]  /*3440*/  SYNCS.PHASECHK.TRANS64.TRYWAIT P0, [UR6], R3 ;  /* 0x00000003ff0075a7 */ /* 0x000f240008001106 */
[----:B--2-4-:R-:W-:Y:S05]  /*3450*/  @!P0 BRA `(.L_x_59) ;  /* 0x0000007c005c8947 */ /* 0x014fea0003800000 */
.L_x_147:
[----:B-1----:R-:W-:-:S04]  /*3460*/  UIADD3 UR7, UPT, UPT, UR15, 0x1, URZ ;  /* 0x000000010f077890 */ /* 0x002fc8000fffe0ff */
[----:B------:R-:W-:-:S04]  /*3470*/  UISETP.NE.AND UP0, UPT, UR7, 0x2, UPT ;  /* 0x000000020700788c */ /* 0x000fc8000bf05270 */
[----:B------:R-:W-:Y:S02]  /*3480*/  USEL UR6, URZ, 0x1, UP0 ;  /* 0x00000001ff067887 */ /* 0x000fe40008000000 */
[----:B------:R-:W-:-:S04]  /*3490*/  USEL UR7, UR7, URZ, UP0 ;  /* 0x000000ff07077287 */ /* 0x000fc80008000000 */
[----:B------:R-:W-:Y:S01]  /*34a0*/  ULEA UR7, UR7, UR5, 0x3 ;  /* 0x0000000507077291 */ /* 0x000fe2000f8e18ff */
[----:B--2---:R-:W-:-:S04]  /*34b0*/  LOP3.LUT R3, R11, UR6, RZ, 0x3c, !PT ;  /* 0x000000060b037c12 */ /* 0x004fc8000f8e3cff */
[----:B------:R-:W-:-:S04]  /*34c0*/  SHF.L.U32 R3, R3, 0x1f, RZ ;  /* 0x0000001f03037819 */ /* 0x000fc800000006ff */
[----:B------:R-:W1:Y:S02]  /*34d0*/  SYNCS.PHASECHK.TRANS64.TRYWAIT P0, [UR7], R3 ;  /* 0x00000003ff0075a7 */ /* 0x000e640008001107 */
[----:B-1----:R-:W-:Y:S05]  /*34e0*/  @!P0 BRA `(.L_x_60) ;  /* 0x0000007c00508947 */ /* 0x002fea0003800000 */
.L_x_149:
[----:B------:R-:W-:Y:S01]  /*34f0*/  NOP ;  /* 0x0000000000007918 */ /* 0x000fe20000000000 */
[----:B-1----:R-:W1:Y:S01]  /*3500*/  LDS R0, [UR4+0x14] ;  /* 0x00001404ff007984 */ /* 0x002e620008000800 */
[----:B------:R-:W-:Y:S01]  /*3510*/  ULOP3.LUT UR6, UR16, 0xffff, URZ, 0xc0, !UPT ;  /* 0x0000ffff10067892 */ /* 0x000fe2000f8ec0ff */
[----:B------:R-:W-:Y:S01]  /*3520*/  UMOV UR8, 0xffff ;  /* 0x0000ffff00087882 */ /* 0x000fe20000000000 */
[----:B------:R-:W-:Y:S02]  /*3530*/  UMOV UR5, 0x1 ;  /* 0x0000000100057882 */ /* 0x000fe40000000000 */
[----:B------:R-:W-:-:S04]  /*3540*/  USHF.R.U32.HI UR6, URZ, 0x5, UR6 ;  /* 0x00000005ff067899 */ /* 0x000fc80008011606 */
[----:B------:R-:W-:Y:S02]  /*3550*/  USHF.L.U32 UR8, UR8, UR6, URZ ;  /* 0x0000000608087299 */ /* 0x000fe400080006ff */
[----:B------:R-:W-:-:S04]  /*3560*/  USHF.L.U32 UR5, UR5, UR6, URZ ;  /* 0x0000000605057299 */ /* 0x000fc800080006ff */
[----:B-1----:R-:W-:-:S04]  /*3570*/  LOP3.LUT R0, R0, UR8, RZ, 0xc0, !PT ;  /* 0x0000000800007c12 */ /* 0x002fc8000f8ec0ff */
[----:B------:R-:W-:-:S13]  /*3580*/  ISETP.NE.AND P0, PT, R0, UR8, PT ;  /* 0x0000000800007c0c */ /* 0x000fda000bf05270 */
[----:B------:R-:W-:Y:S05]  /*3590*/  @P0 BRA `(.L_x_61) ;  /* 0x0000000000580947 */ /* 0x000fea0003800000 */
[----:B------:R-:W1:Y:S02]  /*35a0*/  LDS R0, [UR4+0x18] ;  /* 0x00001804ff007984 */ /* 0x000e640008000800 */
[----:B-1----:R-:W-:-:S04]  /*35b0*/  LOP3.LUT R0, R0, UR5, RZ, 0xc0, !PT ;  /* 0x0000000500007c12 */ /* 0x002fc8000f8ec0ff */
[----:B------:R-:W-:-:S13]  /*35c0*/  ISETP.NE.AND P0, PT, R0, UR5, PT ;  /* 0x0000000500007c0c */ /* 0x000fda000bf05270 */
[----:B------:R-:W-:Y:S05]  /*35d0*/  @P0 BRA `(.L_x_62) ;  /* 0x00000000003c0947 */ /* 0x000fea0003800000 */
[----:B------:R-:W1:Y:S01]  /*35e0*/  S2R R2, SR_LANEID ;  /* 0x0000000000027919 */ /* 0x000e620000000000 */
[----:B------:R-:W-:Y:S01]  /*35f0*/  ULOP3.LUT UR8, URZ, UR8, URZ, 0x33, !UPT ;  /* 0x00000008ff087292 */ /* 0x000fe2000f8e33ff */
[----:B------:R-:W-:Y:S01]  /*3600*/  LOP3.LUT R4, RZ, UR5, RZ, 0x33, !PT ;  /* 0x00000005ff047c12 */ /* 0x000fe2000f8e33ff */
[----:B------:R-:W-:Y:S02]  /*3610*/  VOTEU.ANY UR7, UPT, PT ;  /* 0x0000000000077886 */ /* 0x000fe400038e0100 */
[----:B------:R-:W-:Y:S01]  /*3620*/  UFLO.U32 UR7, UR7 ;  /* 0x00000007000772bd */ /* 0x000fe200080e0000 */
[----:B------:R-:W2:Y:S01]  /*3630*/  REDUX UR5, R4 ;  /* 0x00000000040573c4 */ /* 0x000ea20000000000 */
[----:B------:R-:W-:-:S06]  /*3640*/  IMAD.U32 R0, RZ, RZ, UR8 ;  /* 0x00000008ff007e24 */ /* 0x000fcc000f8e00ff */
[----:B------:R4:W-:Y:S01]  /*3650*/  UTCATOMSWS.AND URZ, UR8 ;  /* 0x0000000800ff79e3 */ /* 0x0009e20008000000 */
[----:B------:R-:W3:Y:S01]  /*3660*/  REDUX UR6, R0 ;  /* 0x00000000000673c4 */ /* 0x000ee20000000000 */
[----:B-1----:R-:W-:Y:S01]  /*3670*/  ISETP.EQ.U32.AND P0, PT, R2, UR7, PT ;  /* 0x0000000702007c0c */ /* 0x002fe2000bf02070 */
[----:B--2---:R-:W-:Y:S01]  /*3680*/  IMAD.U32 R2, RZ, RZ, UR5 ;  /* 0x00000005ff027e24 */ /* 0x004fe2000f8e00ff */
[----:B---3--:R-:W-:-:S11]  /*3690*/  MOV R3, UR6 ;  /* 0x0000000600037c02 */ /* 0x008fd60008000f00 */
[----:B------:R4:W-:Y:S04]  /*36a0*/  @P0 ATOMS.AND RZ, [UR4+0x14], R3 ;  /* 0x00001403ffff098c */ /* 0x0009e8000a800004 */
[----:B------:R4:W-:Y:S01]  /*36b0*/  @P0 ATOMS.AND RZ, [UR4+0x18], R2 ;  /* 0x00001802ffff098c */ /* 0x0009e2000a800004 */
[----:B------:R-:W-:Y:S05]  /*36c0*/  BRA `(.L_x_63) ;  /* 0x0000000000147947 */ /* 0x000fea0003800000 */
.L_x_62:
[----:B------:R-:W-:Y:S02]  /*36d0*/  MOV R2, 0x36f0 ;  /* 0x000036f000027802 */ /* 0x000fe40000000f00 */
[----:B---3-5:R-:W-:Y:S05]  /*36e0*/  CALL.REL.NOINC `($__internal_0_$__cuda_sm10x_tcgen05_guardrail_trap_col_being_dealloced_not_returned_by_alloc) ;  /* 0x0000008000387944 */ /* 0x028fea0003c00000 */
[----:B------:R-:W-:Y:S05]  /*36f0*/  BRA `(.L_x_63) ;  /* 0x0000000000087947 */ /* 0x000fea0003800000 */
.L_x_61:
[----:B------:R-:W-:Y:S02]  /*3700*/  MOV R2, 0x3720 ;  /* 0x0000372000027802 */ /* 0x000fe40000000f00 */
[----:B---3-5:R-:W-:Y:S05]  /*3710*/  CALL.REL.NOINC `($__internal_2_$__cuda_sm10x_tcgen05_guardrail_trap_unallocated_columns_being_dealloced) ;  /* 0x0000008000447944 */ /* 0x028fea0003c00000 */
.L_x_63:
[----:B------:R-:W-:Y:S01]  /*3720*/  NOP ;  /* 0x0000000000007918 */ /* 0x000fe20000000000 */
[----:B----4-:R-:W-:Y:S05]  /*3730*/  EXIT ;  /* 0x000000000000794d */ /* 0x010fea0003800000 */
.L_x_47:
[----:B------:R-:W-:-:S09]  /*3740*/  UISETP.NE.OR UP1, UPT, UR8, 0x3, !UP1 ;  /* 0x000000030800788c */ /* 0x000fd2000cf25670 */
[----:B------:R-:W-:Y:S05]  /*3750*/  BRA.U UP1, `(.L_x_64) ;  /* 0x0000001101147547 */ /* 0x000fea000b800000 */
[----:B------:R-:W1:Y:S01]  /*3760*/  LDCU.64 UR6, c[0x0][0x888] ;  /* 0x00011100ff0677ac */ /* 0x000e620008000a00 */
[----:B------:R-:W2:Y:S01]  /*3770*/  LDC R0, c[0x0][0xb30] ;  /* 0x0002cc00ff007b82 */ /* 0x000ea20000000800 */
[----:B------:R-:W-:Y:S02]  /*3780*/  HFMA2 R29, -RZ, RZ, 0, 0 ;  /* 0x00000000ff1d7431 */ /* 0x000fe400000001ff */
[----:B------:R-:W-:Y:S01]  /*3790*/  IMAD.MOV.U32 R31, RZ, RZ, 0x1 ;  /* 0x00000001ff1f7424 */ /* 0x000fe200078e00ff */
[----:B------:R-:W4:Y:S01]  /*37a0*/  LDCU.64 UR4, c[0x0][0x890] ;  /* 0x00011200ff0477ac */ /* 0x000f220008000a00 */
[----:B------:R-:W-:Y:S01]  /*37b0*/  IMAD.MOV.U32 R30, RZ, RZ, RZ ;  /* 0x000000ffff1e7224 */ /* 0x000fe200078e00ff */
[----:B------:R-:W-:Y:S01]  /*37c0*/  MOV R27, 0x4000 ;  /* 0x00004000001b7802 */ /* 0x000fe20000000f00 */
[----:B------:R-:W-:Y:S01]  /*37d0*/  UPLOP3.LUT UP0, UPT, UPT, UPT, UPT, 0x40, 0x4 ;  /* 0x000000000004789c */ /* 0x000fe20003f0e870 */
[----:B------:R-:W3:Y:S08]  /*37e0*/  LDC R25, c[0x0][0x370] ;  /* 0x0000dc00ff197b82 */ /* 0x000ef00000000800 */
[----:B------:R-:W3:Y:S01]  /*37f0*/  LDC R4, c[0x0][0xb0c] ;  /* 0x0002c300ff047b82 */ /* 0x000ee20000000800 */
[----:B-1----:R-:W-:-:S03]  /*3800*/  UISETP.NE.U32.AND UP1, UPT, UR6, URZ, UPT ;  /* 0x000000ff0600728c */ /* 0x002fc6000bf25070 */
[----:B------:R-:W-:Y:S01]  /*3810*/  UMOV UR6, 0x400 ;  /* 0x0000040000067882 */ /* 0x000fe20000000000 */
[----:B------:R-:W-:Y:S02]  /*3820*/  UISETP.NE.AND.EX UP1, UPT, UR7, URZ, UPT, UP1 ;  /* 0x000000ff0700728c */ /* 0x000fe4000bf25310 */
[----:B------:R-:W-:Y:S01]  /*3830*/  ULEA UR6, UR37, UR6, 0x18 ;  /* 0x0000000625067291 */ /* 0x000fe2000f8ec0ff */
[----:B------:R-:W1:Y:S01]  /*3840*/  LDC R24, c[0x0][0xb20] ;  /* 0x0002c800ff187b82 */ /* 0x000e620000000800 */
[----:B----4-:R-:W-:Y:S01]  /*3850*/  UISETP.NE.U32.AND UP2, UPT, UR4, URZ, UPT ;  /* 0x000000ff0400728c */ /* 0x010fe2000bf45070 */
[----:B--2---:R-:W-:Y:S01]  /*3860*/  ISETP.NE.AND P1, PT, R0, 0x1, PT ;  /* 0x000000010000780c */ /* 0x004fe20003f25270 */
[----:B------:R-:W-:Y:S02]  /*3870*/  UIADD3 UR7, UPT, UPT, UR6, 0x48, URZ ;  /* 0x0000004806077890 */ /* 0x000fe4000fffe0ff */
[----:B------:R-:W-:Y:S02]  /*3880*/  UIADD3 UR33, UPT, UPT, UR6, 0x30, URZ ;  /* 0x0000003006217890 */ /* 0x000fe4000fffe0ff */
[----:B------:R-:W-:Y:S01]  /*3890*/  UIADD3 UR25, UPT, UPT, UR6, 0x38, URZ ;  /* 0x0000003806197890 */ /* 0x000fe2000fffe0ff */
[----:B------:R-:W2:Y:S01]  /*38a0*/  LDC.64 R32, c[0x0][0x348] ;  /* 0x0000d200ff207b82 */ /* 0x000ea20000000a00 */
[----:B------:R-:W-:-:S02]  /*38b0*/  UIADD3 UR17, UPT, UPT, UR6, 0x40, URZ ;  /* 0x0000004006117890 */ /* 0x000fc4000fffe0ff */
[----:B------:R-:W-:Y:S02]  /*38c0*/  UPRMT UR7, UR37, 0x654, UR7 ;  /* 0x0000065425077896 */ /* 0x000fe40008000007 */
[----:B------:R-:W-:-:S03]  /*38d0*/  UISETP.NE.AND.EX UP2, UPT, UR5, URZ, UPT, UP2 ;  /* 0x000000ff0500728c */ /* 0x000fc6000bf45320 */
[----:B------:R-:W4:Y:S08]  /*38e0*/  LDC.64 R18, c[0x0][0xb10] ;  /* 0x0002c400ff127b82 */ /* 0x000f300000000a00 */
[----:B------:R-:W1:Y:S08]  /*38f0*/  LDC.64 R8, c[0x0][0xb18] ;  /* 0x0002c600ff087b82 */ /* 0x000e700000000a00 */
[----:B------:R-:W1:Y:S08]  /*3900*/  LDC.64 R6, c[0x0][0xb28] ;  /* 0x0002ca00ff067b82 */ /* 0x000e700000000a00 */
[----:B---3--:R-:W1:Y:S02]  /*3910*/  LDC R26, c[0x0][0x374] ;  /* 0x0000dd00ff1a7b82 */ /* 0x008e640000000800 */
.L_x_75:
[C---:B------:R-:W-:Y:S02]  /*3920*/  LEA R0, R30.reuse, UR6, 0x3 ;  /* 0x000000061e007c11 */ /* 0x040fe4000f8e18ff */
[----:B------:R-:W-:Y:S02]  /*3930*/  SHF.L.U32 R3, R29, 0x1f, RZ ;  /* 0x0000001f1d037819 */ /* 0x000fe400000006ff */
[----:B------:R-:W-:Y:S02]  /*3940*/  LEA R20, R30, UR6, 0x4 ;  /* 0x000000061e147c11 */ /* 0x000fe4000f8e20ff */
[----:B---3--:R-:W3:Y:S02]  /*3950*/  SYNCS.PHASECHK.TRANS64.TRYWAIT P0, [R0+URZ+0x80], R3 ;  /* 0x00008003000075a7 */ /* 0x008ee400080011ff */
[----:B---3--:R-:W-:Y:S05]  /*3960*/  @!P0 BRA `(.L_x_65) ;  /* 0x0000007800488947 */ /* 0x008fea0003800000 */
.L_x_150:
[----:B------:R-:W-:Y:S01]  /*3970*/  ISETP.GE.AND P0, PT, R134, 0x1, PT ;  /* 0x000000018600780c */ /* 0x000fe20003f06270 */
[----:B------:R-:W1:Y:S01]  /*3980*/  LDS.128 R20, [R20+0xf0] ;  /* 0x0000f00014147984 */ /* 0x000e620000000c00 */
[----:B---3--:R-:W-:Y:S01]  /*3990*/  VIADD R0, R0, 0x90 ;  /* 0x0000009000007836 */ /* 0x008fe20000000000 */
[----:B------:R-:W-:Y:S01]  /*39a0*/  @!PT LDS RZ, [RZ] ;  /* 0x00000000fffff984 */ /* 0x000fe20000000800 */
[----:B------:R-:W-:Y:S01]  /*39b0*/  @!PT LDS RZ, [RZ] ;  /* 0x00000000fffff984 */ /* 0x000fe20000000800 */
[----:B------:R-:W-:Y:S01]  /*39c0*/  @!PT LDS RZ, [RZ] ;  /* 0x00000000fffff984 */ /* 0x000fe20000000800 */
[----:B------:R-:W-:Y:S01]  /*39d0*/  @!PT LDS RZ, [RZ] ;  /* 0x00000000fffff984 */ /* 0x000fe20000000800 */
[----:B------:R3:W-:Y:S06]  /*39e0*/  MEMBAR.ALL.CTA ;  /* 0x0000000000007992 */ /* 0x0007ec0000008000 */
[----:B---3--:R-:W3:Y:S01]  /*39f0*/  FENCE.VIEW.ASYNC.S ;  /* 0x00000000000073c6 */ /* 0x008ee20000000000 */
[----:B------:R-:W-:Y:S04]  /*3a00*/  PRMT R0, RZ, 0x654, R0 ;  /* 0x00000654ff007816 */ /* 0x000fe80000000000 */
[----:B---3--:R3:W-:Y:S01]  /*3a10*/  SYNCS.ARRIVE.TRANS64.RED.A1T0 RZ, [R0+URZ], RZ ;  /* 0x000000ff00ff79a7 */ /* 0x0087e200081004ff */
[----:B-1----:R-:W-:Y:S11]  /*3a20*/  LOP3.LUT P3, RZ, R22, 0x1, RZ, 0xc0, !PT ;  /* 0x0000000116ff7812 */ /* 0x002ff6000786c0ff */
[----:B------:R-:W-:Y:S02]  /*3a30*/  @!UPT UIADD3 URZ, UPT, UPT, URZ, URZ, URZ ;  /* 0x000000fffffff290 */ /* 0x000fe4000fffe0ff */
[----:B------:R-:W-:Y:S02]  /*3a40*/  @P3 MOV R15, R20 ;  /* 0x00000014000f3202 */ /* 0x000fe40000000f00 */
[----:B------:R-:W-:Y:S01]  /*3a50*/  @P3 LOP3.LUT R10, R21, 0xffff, RZ, 0xc0, !PT ;  /* 0x0000ffff150a3812 */ /* 0x000fe200078ec0ff */
[----:B---3--:R-:W-:Y:S06]  /*3a60*/  @!P0 BRA `(.L_x_66) ;  /* 0x0000000000a48947 */ /* 0x008fec0003800000 */
[----:B------:R-:W-:Y:S01]  /*3a70*/  IMAD.HI.U32 R35, R26, R9, RZ ;  /* 0x000000091a237227 */ /* 0x000fe200078e00ff */
[----:B------:R-:W-:Y:S02]  /*3a80*/  ISETP.NE.AND P0, PT, R8, 0x1, PT ;  /* 0x000000010800780c */ /* 0x000fe40003f05270 */
[----:B------:R-:W-:Y:S01]  /*3a90*/  ISETP.NE.AND P2, PT, R134, 0x1, PT ;  /* 0x000000018600780c */ /* 0x000fe20003f45270 */
[----:B----4-:R-:W-:Y:S01]  /*3aa0*/  IMAD.HI.U32 R34, R25, R18, RZ ;  /* 0x0000001219227227 */ /* 0x010fe200078e00ff */
[----:B------:R-:W-:Y:S02]  /*3ab0*/  SHF.R.U32.HI R35, RZ, R24, R35 ;  /* 0x00000018ff237219 */ /* 0x000fe40000011623 */
[----:B------:R-:W-:Y:S01]  /*3ac0*/  ISETP.NE.AND P4, PT, R4, 0x1, PT ;  /* 0x000000010400780c */ /* 0x000fe20003f85270 */
[----:B------:R-:W-:Y:S01]  /*3ad0*/  IMAD.HI.U32 R36, R15, R18, RZ ;  /* 0x000000120f247227 */ /* 0x000fe200078e00ff */
[----:B------:R-:W-:Y:S02]  /*3ae0*/  SHF.R.U32.HI R34, RZ, R19, R34 ;  /* 0x00000013ff227219 */ /* 0x000fe40000011622 */
[----:B------:R-:W-:Y:S01]  /*3af0*/  SEL R3, R26, R35, !P0 ;  /* 0x000000231a037207 */ /* 0x000fe20004000000 */
[C---:B------:R-:W-:Y:S01]  /*3b00*/  IMAD.HI.U32 R35, R10.reuse, R9, RZ ;  /* 0x000000090a237227 */ /* 0x040fe200078e00ff */
[----:B------:R-:W-:Y:S02]  /*3b10*/  SEL R13, R25, R34, !P4 ;  /* 0x00000022190d7207 */ /* 0x000fe40006000000 */
[----:B------:R-:W-:Y:S01]  /*3b20*/  SHF.R.U32.HI R36, RZ, R19, R36 ;  /* 0x00000013ff247219 */ /* 0x000fe20000011624 */
[----:B------:R-:W-:Y:S01]  /*3b30*/  IMAD.HI.U32 R38, R3, R6, RZ ;  /* 0x0000000603267227 */ /* 0x000fe200078e00ff */
[----:B------:R-:W-:Y:S03]  /*3b40*/  SHF.R.U32.HI R35, RZ, R24, R35 ;  /* 0x00000018ff237219 */ /* 0x000fe60000011623 */
[----:B------:R-:W-:Y:S01]  /*3b50*/  IMAD.HI.U32 R34, R13, R6, RZ ;  /* 0x000000060d227227 */ /* 0x000fe200078e00ff */
[----:B------:R-:W-:Y:S02]  /*3b60*/  @P2 SHF.R.U32.HI R3, RZ, R7, R38 ;  /* 0x00000007ff032219 */ /* 0x000fe40000011626 */
[----:B------:R-:W-:Y:S02]  /*3b70*/  SEL R11, R10, R35, !P0 ;  /* 0x000000230a0b7207 */ /* 0x000fe40004000000 */
[----:B------:R-:W-:Y:S01]  /*3b80*/  @P2 SHF.R.U32.HI R13, RZ, R7, R34 ;  /* 0x00000007ff0d2219 */ /* 0x000fe20000011622 */
[C---:B------:R-:W-:Y:S01]  /*3b90*/  IMAD R12, R134.reuse, R3, RZ ;  /* 0x00000003860c7224 */ /* 0x040fe200078e02ff */
[----:B------:R-:W-:Y:S01]  /*3ba0*/  SEL R3, R15, R36, !P4 ;  /* 0x000000240f037207 */ /* 0x000fe20006000000 */
[C---:B------:R-:W-:Y:S03]  /*3bb0*/  IMAD.HI.U32 R16, R11.reuse, R6, RZ ;  /* 0x000000060b107227 */ /* 0x040fe600078e00ff */
[----:B------:R-:W-:Y:S01]  /*3bc0*/  ISETP.GE.AND P0, PT, R11, R12, PT ;  /* 0x0000000c0b00720c */ /* 0x000fe20003f06270 */
[C---:B------:R-:W-:Y:S01]  /*3bd0*/  IMAD R14, R134.reuse, R13, RZ ;  /* 0x0000000d860e7224 */ /* 0x040fe200078e02ff */
[-C--:B------:R-:W-:Y:S04]  /*3be0*/  SHF.R.U32.HI R16, RZ, R7.reuse, R16 ;  /* 0x00000007ff107219 */ /* 0x080fe80000011610 */
[----:B------:R-:W-:Y:S02]  /*3bf0*/  ISETP.GE.OR P0, PT, R3, R14, P0 ;  /* 0x0000000e0300720c */ /* 0x000fe40000706670 */
[----:B------:R-:W-:Y:S05]  /*3c00*/  SEL R17, R11, R16, !P2 ;  /* 0x000000100b117207 */ /* 0x000fea0005000000 */
[----:B------:R-:W-:Y:S04]  /*3c10*/  IMAD.MOV R16, RZ, RZ, -R17 ;  /* 0x000000ffff107224 */ /* 0x000fe800078e0a11 */
[----:B------:R-:W-:Y:S02]  /*3c20*/  IMAD R16, R134, R16, R11 ;  /* 0x0000001086107224 */ /* 0x000fe400078e020b */
[C---:B------:R-:W-:Y:S05]  /*3c30*/  @!P0 IMAD.HI.U32 R12, R3.reuse, R6, RZ ;  /* 0x00000006030c8227 */ /* 0x040fea00078e00ff */
[----:B------:R-:W-:Y:S04]  /*3c40*/  @!P0 SHF.R.U32.HI R12, RZ, R7, R12 ;  /* 0x00000007ff0c8219 */ /* 0x000fe8000001160c */
[----:B------:R-:W-:Y:S01]  /*3c50*/  @!P0 SEL R0, R3, R12, !P2 ;  /* 0x0000000c03008207 */ /* 0x000fe20005000000 */
[----:B------:R-:W-:Y:S03]  /*3c60*/  IMAD.MOV R12, RZ, RZ, -R3 ;  /* 0x000000ffff0c7224 */ /* 0x000fe600078e0a03 */
[----:B------:R-:W-:Y:S01]  /*3c70*/  @!P0 IADD3 R17, PT, PT, R17, -R0, RZ ;  /* 0x8000000011118210 */ /* 0x000fe20007ffe0ff */
[----:B------:R-:W-:Y:S01]  /*3c80*/  @!P0 IMAD R0, R13, R16, R0 ;  /* 0x000000100d008224 */ /* 0x000fe200078e0200 */
[----:B------:R-:W-:Y:S01]  /*3c90*/  IADD3 R13, PT, PT, -R11, RZ, RZ ;  /* 0x000000ff0b0d7210 */ /* 0x000fe20007ffe1ff */
[----:B------:R-:W-:Y:S02]  /*3ca0*/  IMAD R15, R4, R12, R15 ;  /* 0x0000000c040f7224 */ /* 0x000fe400078e020f */
[----:B------:R-:W-:Y:S02]  /*3cb0*/  @!P0 IMAD R11, R17, R134, R3 ;  /* 0x00000086110b8224 */ /* 0x000fe400078e0203 */
[----:B------:R-:W-:Y:S02]  /*3cc0*/  @!P0 IMAD.MOV.U32 R3, RZ, RZ, R0 ;  /* 0x000000ffff038224 */ /* 0x000fe400078e0000 */
[----:B------:R-:W-:Y:S02]  /*3cd0*/  IMAD R10, R8, R13, R10 ;  /* 0x0000000d080a7224 */ /* 0x000fe400078e020a */
[----:B------:R-:W-:Y:S02]  /*3ce0*/  IMAD R15, R3, R4, R15 ;  /* 0x00000004030f7224 */ /* 0x000fe400078e020f */
[----:B------:R-:W-:Y:S02]  /*3cf0*/  IMAD R10, R11, R8, R10 ;  /* 0x000000080b0a7224 */ /* 0x000fe400078e020a */
.L_x_66:
[----:B------:R-:W-:Y:S05]  /*3d00*/  BRA.U UP0, `(.L_x_67) ;  /* 0x0000000100107547 */ /* 0x000fea000b800000 */
[----:B------:R-:W-:Y:S04]  /*3d10*/  MOV R0, UR13 ;  /* 0x0000000d00007c02 */ /* 0x000fe80008000f00 */
[----:B------:R-:W-:Y:S04]  /*3d20*/  SHF.L.U32 R3, R0, 0x1f, RZ ;  /* 0x0000001f00037819 */ /* 0x000fe800000006ff */
[----:B------:R-:W1:Y:S02]  /*3d30*/  SYNCS.PHASECHK.TRANS64.TRYWAIT P0, [UR6+0x78], R3 ;  /* 0x00007803ff0075a7 */ /* 0x000e640008001106 */
[----:B-1----:R-:W-:Y:S05]  /*3d40*/  @!P0 BRA `(.L_x_68) ;  /* 0x0000007400648947 */ /* 0x002fea0003800000 */
.L_x_67:
[----:B------:R-:W-:Y:S02]  /*3d50*/  R2UR UR35, R5 ;  /* 0x00000000052372ca */ /* 0x000fe400000e0000 */
[----:B------:R-:W-:Y:S02]  /*3d60*/  R2UR UR34, R2 ;  /* 0x00000000022272ca */ /* 0x000fe400000e0000 */
[----:B------:R-:W-:Y:S02]  /*3d70*/  ISETP.NE.U32.AND P2, PT, RZ, UR4, PT ;  /* 0x00000004ff007c0c */ /* 0x000fe4000bf45070 */
[----:B------:R-:W-:Y:S02]  /*3d80*/  SHF.L.U32 R11, R31, 0x1f, RZ ;  /* 0x0000001f1f0b7819 */ /* 0x000fe400000006ff */
[----:B------:R-:W-:Y:S05]  /*3d90*/  ISETP.NE.AND.EX P2, PT, RZ, UR5, PT, P2 ;  /* 0x00000005ff007c0c */ /* 0x000fea000bf45320 */
[----:B------:R-:W-:Y:S02]  /*3da0*/  USHF.L.U32 UR35, UR35, 0x7, URZ ;  /* 0x0000000723237899 */ /* 0x000fe400080006ff */
[----:B------:R-:W-:Y:S01]  /*3db0*/  USHF.L.U32 UR34, UR34, 0x8, URZ ;  /* 0x0000000822227899 */ /* 0x000fe200080006ff */
[----:B------:R-:W-:Y:S11]  /*3dc0*/  BRA.U !UP2, `(.L_x_69) ;  /* 0x000000010a347547 */ /* 0x000ff6000b800000 */
[----:B------:R-:W-:Y:S01]  /*3dd0*/  UPLOP3.LUT UP3, UPT, UPT, UPT, UP1, 0x80, 0x8 ;  /* 0x000000000008789c */ /* 0x000fe20003f6f010 */
[----:B-1----:R-:W-:Y:S02]  /*3de0*/  HFMA2 R0, -RZ, RZ, 0, 5.9604644775390625e-08 ;  /* 0x00000001ff007431 */ /* 0x002fe400000001ff */
[----:B------:R-:W-:Y:S03]  /*3df0*/  IMAD.MOV.U32 R192, RZ, RZ, 0x1 ;  /* 0x00000001ffc07424 */ /* 0x000fe600078e00ff */
[----:B------:R-:W-:Y:S05]  /*3e00*/  PLOP3.LUT P0, PT, PT, PT, UP3, 0x80, 0x8 ;  /* 0x000000000008781c */ /* 0x000fea0003f0f038 */
[----:B------:R-:W1:Y:S01]  /*3e10*/  @UP3 LDCU.64 UR10, c[0x0][0x888] ;  /* 0x00011100ff0a37ac */ /* 0x000e620008000a00 */
[----:B------:R-:W-:Y:S07]  /*3e20*/  @UP3 UIMAD UR8, UR44, UR4, URZ ;  /* 0x000000042c0832a4 */ /* 0x000fee000f8e02ff */
[----:B------:R-:W-:Y:S01]  /*3e30*/  @!P0 PRMT R192, R0, 0x7610, R192 ;  /* 0x0000761000c08816 */ /* 0x000fe200000000c0 */
[----:B-1----:R-:W-:Y:S03]  /*3e40*/  @UP3 UIMAD.WIDE UR10, UR8, 0x4, UR10 ;  /* 0x00000004080a38a5 */ /* 0x002fe6000f8e020a */
[----:B------:R-:W1:Y:S03]  /*3e50*/  @!UP3 LDCU UR8, c[0x0][0x880] ;  /* 0x00011000ff08b7ac */ /* 0x000e660008000800 */
[----:B------:R-:W-:Y:S01]  /*3e60*/  IMAD.U32 R2, RZ, RZ, UR10 ;  /* 0x0000000aff027e24 */ /* 0x000fe2000f8e00ff */
[----:B------:R-:W-:Y:S05]  /*3e70*/  MOV R3, UR11 ;  /* 0x0000000b00037c02 */ /* 0x000fea0008000f00 */
[----:B-----5:R3:W5:Y:S02]  /*3e80*/  @P0 LDG.E R143, desc[UR46][R2.64] ;  /* 0x0000002e028f0981 */ /* 0x020764000c1e1900 */
[----:B-1-3--:R-:W-:Y:S07]  /*3e90*/  @!P0 IMAD.U32 R143, RZ, RZ, UR8 ;  /* 0x00000008ff8f8e24 */ /* 0x00afee000f8e00ff */
.L_x_69:
[----:B-----5:R-:W-:Y:S01]  /*3ea0*/  @!P2 FSETP.EQ.AND P0, PT, R143, RZ, PT ;  /* 0x000000ff8f00a20b */ /* 0x020fe20003f02000 */
[----:B------:R-:W-:Y:S01]  /*3eb0*/  @!UPT UIADD3 URZ, UPT, UPT, URZ, URZ, URZ ;  /* 0x000000fffffff290 */ /* 0x000fe2000fffe0ff */
[----:B------:R-:W-:Y:S11]  /*3ec0*/  @!P2 BRA `(.L_x_70) ;  /* 0x000000000014a947 */ /* 0x000ff60003800000 */
[----:B------:R-:W-:Y:S02]  /*3ed0*/  LOP3.LUT P2, RZ, R192, 0xff, RZ, 0xc0, !PT ;  /* 0x000000ffc0ff7812 */ /* 0x000fe4000784c0ff */
[----:B------:R-:W-:Y:S04]  /*3ee0*/  PLOP3.LUT P0, PT, PT, PT, UP3, 0x80, 0x8 ;  /* 0x000000000008781c */ /* 0x000fe80003f0f038 */
[----:B------:R-:W-:Y:S07]  /*3ef0*/  PLOP3.LUT P0, PT, P0, PT, PT, 0x8, 0x80 ;  /* 0x000000000080781c */ /* 0x000fee000070e170 */
[----:B------:R-:W-:Y:S11]  /*3f00*/  @P2 FSETP.EQ.AND P0, PT, R143, RZ, PT ;  /* 0x000000ff8f00220b */ /* 0x000ff60003f02000 */
[----:B------:R-:W-:Y:S02]  /*3f10*/  @!UPT UIADD3 URZ, UPT, UPT, URZ, URZ, URZ ;  /* 0x000000fffffff290 */ /* 0x000fe4000fffe0ff */
.L_x_70:
[----:B------:R-:W3:Y:S01]  /*3f20*/  SYNCS.PHASECHK.TRANS64.TRYWAIT P2, [UR6+0x50], R11 ;  /* 0x0000500bff0075a7 */ /* 0x000ee20008041106 */
[----:B------:R-:W-:Y:S04]  /*3f30*/  ELECT P4, URZ, PT ;  /* 0x0000000000ff782f */ /* 0x000fe80003880000 */
[----:B------:R-:W-:Y:S11]  /*3f40*/  PLOP3.LUT P4, PT, P0, P4, PT, 0xf2, 0x2f ;  /* 0x00000000002f781c */ /* 0x000ff60000789e72 */
[----:B------:R-:W-:Y:S02]  /*3f50*/  @!UPT UIADD3 URZ, UPT, UPT, URZ, URZ, URZ ;  /* 0x000000fffffff290 */ /* 0x000fe4000fffe0ff */
[----:B-12---:R-:W-:Y:S05]  /*3f60*/  @!P4 IADD3 R3, P0, PT, R32, 0x580, RZ ;  /* 0x000005802003c810 */ /* 0x006fea0007f1e0ff */
[----:B------:R-:W-:Y:S01]  /*3f70*/  @!P4 IMAD.X R2, RZ, RZ, R33, P0 ;  /* 0x000000ffff02c224 */ /* 0x000fe200000e0621 */
[----:B---3--:R-:W-:Y:S07]  /*3f80*/  @!P2 BRA `(.L_x_71) ;  /* 0x0000007000eca947 */ /* 0x008fee0003800000 */
.L_x_153:
[----:B------:R-:W-:Y:S01]  /*3f90*/  @!P4 R2UR UR8, R2 ;  /* 0x000000000208c2ca */ /* 0x000fe200000e0000 */
[----:B------:R-:W-:Y:S01]  /*3fa0*/  VOTEU.ALL UP0, P4 ;  /* 0x0000000000ff7886 */ /* 0x000fe20002000000 */
[----:B------:R-:W-:Y:S01]  /*3fb0*/  @!P4 R2UR UR9, R3 ;  /* 0x000000000309c2ca */ /* 0x000fe200000e0000 */
[----:B-1----:R-:W-:Y:S01]  /*3fc0*/  @!P4 IMAD.MOV.U32 R0, RZ, RZ, 0x4000 ;  /* 0x00004000ff00c424 */ /* 0x002fe200078e00ff */
[----:B------:R-:W-:Y:S01]  /*3fd0*/  UMOV UR10, 0x0 ;  /* 0x00000000000a7882 */ /* 0x000fe20000000000 */
[----:B------:R-:W-:Y:S01]  /*3fe0*/  UMOV UR11, 0x10000000 ;  /* 0x10000000000b7882 */ /* 0x000fe20000000000 */
[----:B------:R-:W-:Y:S01]  /*3ff0*/  @!UP0 UIADD3 UR32, UPT, UPT, UR6, 0x400, URZ ;  /* 0x0000040006208890 */ /* 0x000fe2000fffe0ff */
[----:B------:R-:W-:Y:S01]  /*4000*/  VOTEU.ALL UP0, P4 ;  /* 0x0000000000ff7886 */ /* 0x000fe20002000000 */
[----:B------:R-:W-:Y:S05]  /*4010*/  UMOV UR36, UR44 ;  /* 0x0000002c00247c82 */ /* 0x000fea0008000000 */
[----:B------:R-:W-:Y:S01]  /*4020*/  IMAD.U32 R3, RZ, RZ, UR8 ;  /* 0x00000008ff037e24 */ /* 0x000fe2000f8e00ff */
[----:B------:R-:W-:Y:S01]  /*4030*/  UPRMT UR8, UR37, 0x654, UR33 ;  /* 0x0000065425087896 */ /* 0x000fe20008000021 */
[----:B------:R-:W-:Y:S03]  /*4040*/  IMAD.U32 R2, RZ, RZ, UR9 ;  /* 0x00000009ff027e24 */ /* 0x000fe6000f8e00ff */
[----:B------:R-:W-:Y:S02]  /*4050*/  @!P4 R2UR UR15, R3 ;  /* 0x00000000030fc2ca */ /* 0x000fe400000e0000 */
[----:B------:R-:W-:Y:S02]  /*4060*/  @!P4 R2UR UR14, R2 ;  /* 0x00000000020ec2ca */ /* 0x000fe400000e0000 */
[----:B------:R-:W-:Y:S05]  /*4070*/  @!P4 IADD3 R3, P0, PT, R32, 0x580, RZ ;  /* 0x000005802003c810 */ /* 0x000fea0007f1e0ff */
[----:B------:R-:W-:Y:S06]  /*4080*/  @!P4 IMAD.X R2, RZ, RZ, R33, P0 ;  /* 0x000000ffff02c224 */ /* 0x000fec00000e0621 */
[----:B------:R1:W-:Y:S01]  /*4090*/  @!UP0 UTMALDG.3D [UR32], [UR14], desc[UR10] ;  /* 0x00000a200e0085b4 */ /* 0x0003e20008011000 */
[----:B------:R1:W-:Y:S01]  /*40a0*/  @!P4 SYNCS.ARRIVE.TRANS64.RED.A0TR RZ, [UR6+0x30], R0 ;  /* 0x00003000ffffc9a7 */ /* 0x0003e20008300406 */
[----:B------:R-:W-:Y:S01]  /*40b0*/  SYNCS.ARRIVE.TRANS64.RED.A1T0 RZ, [UR8], RZ ;  /* 0x000000ffffff79a7 */ /* 0x000fe20008100408 */
[----:B------:R-:W2:Y:S02]  /*40c0*/  SYNCS.PHASECHK.TRANS64.TRYWAIT P2, [UR6+0x58], R11 ;  /* 0x0000580bff0075a7 */ /* 0x000ea40008041106 */
[----:B-12---:R-:W-:Y:S05]  /*40d0*/  @!P2 BRA `(.L_x_72) ;  /* 0x0000007000b0a947 */ /* 0x006fea0003800000 */
.L_x_155:
[----:B------:R-:W-:Y:S01]  /*40e0*/  @!P4 R2UR UR8, R2 ;  /* 0x000000000208c2ca */ /* 0x000fe200000e0000 */
[----:B------:R-:W-:Y:S01]  /*40f0*/  VOTEU.ALL UP0, P4 ;  /* 0x0000000000ff7886 */ /* 0x000fe20002000000 */
[----:B------:R-:W-:Y:S01]  /*4100*/  @!P4 R2UR UR9, R3 ;  /* 0x000000000309c2ca */ /* 0x000fe200000e0000 */
[----:B-1----:R-:W-:Y:S01]  /*4110*/  @!P4 IMAD.MOV.U32 R0, RZ, RZ, 0x4000 ;  /* 0x00004000ff00c424 */ /* 0x002fe200078e00ff */
[----:B------:R-:W-:Y:S01]  /*4120*/  UMOV UR10, 0x0 ;  /* 0x00000000000a7882 */ /* 0x000fe20000000000 */
[----:B------:R-:W-:Y:S01]  /*4130*/  UMOV UR11, 0x10000000 ;  /* 0x10000000000b7882 */ /* 0x000fe20000000000 */
[----:B------:R-:W-:Y:S01]  /*4140*/  @!UP0 UIADD3 UR26, UPT, UPT, UR34, 0x40, URZ ;  /* 0x00000040221a8890 */ /* 0x000fe2000fffe0ff */
[----:B------:R-:W-:Y:S01]  /*4150*/  @!P4 IADD3 R34, P0, PT, R32, 0x580, RZ ;  /* 0x000005802022c810 */ /* 0x000fe20007f1e0ff */
[----:B------:R-:W-:Y:S01]  /*4160*/  @!UP0 UIADD3 UR24, UPT, UPT, UR6, 0x4400, URZ ;  /* 0x0000440006188890 */ /* 0x000fe2000fffe0ff */
[----:B------:R-:W-:Y:S01]  /*4170*/  VOTEU.ALL UP0, P4 ;  /* 0x0000000000ff7886 */ /* 0x000fe20002000000 */
[----:B------:R-:W-:Y:S01]  /*4180*/  UMOV UR27, UR35 ;  /* 0x00000023001b7c82 */ /* 0x000fe20008000000 */
[----:B------:R-:W-:Y:S02]  /*4190*/  UMOV UR28, UR44 ;  /* 0x0000002c001c7c82 */ /* 0x000fe40008000000 */
[----:B------:R-:W-:Y:S01]  /*41a0*/  IMAD.U32 R3, RZ, RZ, UR8 ;  /* 0x00000008ff037e24 */ /* 0x000fe2000f8e00ff */
[----:B------:R-:W-:Y:S01]  /*41b0*/  UPRMT UR8, UR37, 0x654, UR25 ;  /* 0x0000065425087896 */ /* 0x000fe20008000019 */
[----:B------:R-:W-:Y:S02]  /*41c0*/  IMAD.U32 R2, RZ, RZ, UR9 ;  /* 0x00000009ff027e24 */ /* 0x000fe4000f8e00ff */
[----:B------:R-:W-:Y:S01]  /*41d0*/  @!P4 IMAD.X R5, RZ, RZ, R33, P0 ;  /* 0x000000ffff05c224 */ /* 0x000fe200000e0621 */
[----:B------:R-:W-:Y:S02]  /*41e0*/  @!P4 R2UR UR15, R3 ;  /* 0x00000000030fc2ca */ /* 0x000fe400000e0000 */
[----:B------:R-:W-:Y:S11]  /*41f0*/  @!P4 R2UR UR14, R2 ;  /* 0x00000000020ec2ca */ /* 0x000ff600000e0000 */
[----:B------:R-:W-:Y:S02]  /*4200*/  @!UPT UIADD3 URZ, UPT, UPT, URZ, URZ, URZ ;  /* 0x000000fffffff290 */ /* 0x000fe4000fffe0ff */
[----:B------:R1:W-:Y:S01]  /*4210*/  @!UP0 UTMALDG.3D [UR24], [UR14], desc[UR10] ;  /* 0x00000a180e0085b4 */ /* 0x0003e20008011000 */
[----:B------:R1:W-:Y:S01]  /*4220*/  @!P4 SYNCS.ARRIVE.TRANS64.RED.A0TR RZ, [UR6+0x38], R0 ;  /* 0x00003800ffffc9a7 */ /* 0x0003e20008300406 */
[----:B------:R-:W-:Y:S01]  /*4230*/  SYNCS.ARRIVE.TRANS64.RED.A1T0 RZ, [UR8], RZ ;  /* 0x000000ffffff79a7 */ /* 0x000fe20008100408 */
[----:B------:R-:W2:Y:S02]  /*4240*/  SYNCS.PHASECHK.TRANS64.TRYWAIT P2, [UR6+0x60], R11 ;  /* 0x0000600bff0075a7 */ /* 0x000ea40008041106 */
[----:B-12---:R-:W-:Y:S05]  /*4250*/  @!P2 BRA `(.L_x_73) ;  /* 0x000000700068a947 */ /* 0x006fea0003800000 */
.L_x_157:
[----:B------:R-:W2:Y:S01]  /*4260*/  LDC.64 R16, c[0x0][0xb10] ;  /* 0x0002c400ff107b82 */ /* 0x000ea20000000a00 */
[----:B------:R-:W-:Y:S01]  /*4270*/  @!P4 R2UR UR8, R5 ;  /* 0x000000000508c2ca */ /* 0x000fe200000e0000 */
[----:B------:R-:W-:Y:S01]  /*4280*/  VOTEU.ALL UP0, P4 ;  /* 0x0000000000ff7886 */ /* 0x000fe20002000000 */
[----:B------:R-:W-:Y:S01]  /*4290*/  @!P4 R2UR UR9, R34 ;  /* 0x000000002209c2ca */ /* 0x000fe200000e0000 */
[----:B------:R-:W-:Y:S01]  /*42a0*/  @!P4 IMAD.MOV.U32 R5, RZ, RZ, 0x4000 ;  /* 0x00004000ff05c424 */ /* 0x000fe200078e00ff */
[----:B------:R-:W-:Y:S03]  /*42b0*/  UMOV UR10, 0x0 ;  /* 0x00000000000a7882 */ /* 0x000fe60000000000 */
[----:B------:R-:W3:Y:S01]  /*42c0*/  LDC.64 R12, c[0x0][0xb18] ;  /* 0x0002c600ff0c7b82 */ /* 0x000ee20000000a00 */
[----:B------:R-:W-:Y:S01]  /*42d0*/  @!UP0 UIADD3 UR18, UPT, UPT, UR34, 0x80, URZ ;  /* 0x0000008022128890 */ /* 0x000fe2000fffe0ff */
[----:B------:R-:W-:Y:S01]  /*42e0*/  @P3 SHF.R.U32.HI R28, RZ, 0x10, R21 ;  /* 0x00000010ff1c3819 */ /* 0x000fe20000011615 */
[----:B------:R-:W-:Y:S01]  /*42f0*/  @!UP0 UIADD3 UR16, UPT, UPT, UR6, 0x8400, URZ ;  /* 0x0000840006108890 */ /* 0x000fe2000fffe0ff */
[----:B------:R-:W-:Y:S01]  /*4300*/  VIADD R30, R30, 0x1 ;  /* 0x000000011e1e7836 */ /* 0x000fe20000000000 */
[----:B------:R-:W-:Y:S03]  /*4310*/  VOTEU.ALL UP0, P4 ;  /* 0x0000000000ff7886 */ /* 0x000fe60002000000 */
[----:B-1----:R-:W1:Y:S01]  /*4320*/  @!P1 LDC R0, c[0x0][0xb20] ;  /* 0x0002c800ff009b82 */ /* 0x002e620000000800 */
[----:B------:R-:W-:Y:S01]  /*4330*/  UMOV UR11, 0x10000000 ;  /* 0x10000000000b7882 */ /* 0x000fe20000000000 */
[----:B------:R-:W-:Y:S01]  /*4340*/  IMAD.U32 R35, RZ, RZ, UR8 ;  /* 0x00000008ff237e24 */ /* 0x000fe2000f8e00ff */
[----:B------:R-:W-:Y:S05]  /*4350*/  UMOV UR19, UR35 ;  /* 0x0000002300137c82 */ /* 0x000fea0008000000 */
[----:B------:R-:W5:Y:S01]  /*4360*/  @!P1 LDC R2, c[0x0][0xb0c] ;  /* 0x0002c300ff029b82 */ /* 0x000f620000000800 */
[----:B------:R-:W-:Y:S01]  /*4370*/  IMAD.U32 R34, RZ, RZ, UR9 ;  /* 0x00000009ff227e24 */ /* 0x000fe2000f8e00ff */
[----:B------:R-:W-:Y:S01]  /*4380*/  UMOV UR20, UR44 ;  /* 0x0000002c00147c82 */ /* 0x000fe20008000000 */
[----:B------:R-:W-:Y:S01]  /*4390*/  @!P4 R2UR UR15, R35 ;  /* 0x00000000230fc2ca */ /* 0x000fe200000e0000 */
[----:B------:R-:W-:Y:S02]  /*43a0*/  UPRMT UR8, UR37, 0x654, UR17 ;  /* 0x0000065425087896 */ /* 0x000fe40008000011 */
[----:B------:R-:W-:Y:S11]  /*43b0*/  @!P4 R2UR UR14, R34 ;  /* 0x00000000220ec2ca */ /* 0x000ff600000e0000 */
[----:B------:R-:W-:Y:S02]  /*43c0*/  @!UPT UIADD3 URZ, UPT, UPT, URZ, URZ, URZ ;  /* 0x000000fffffff290 */ /* 0x000fe4000fffe0ff */
[----:B------:R1:W-:Y:S01]  /*43d0*/  @!UP0 UTMALDG.3D [UR16], [UR14], desc[UR10] ;  /* 0x00000a100e0085b4 */ /* 0x0003e20008011000 */
[----:B------:R1:W-:Y:S01]  /*43e0*/  @!P4 SYNCS.ARRIVE.TRANS64.RED.A0TR RZ, [UR6+0x40], R5 ;  /* 0x00004005ffffc9a7 */ /* 0x0003e20008300406 */
[----:B-----5:R-:W-:Y:S01]  /*43f0*/  @!P1 ISETP.NE.AND P2, PT, R2, 0x1, PT ;  /* 0x000000010200980c */ /* 0x020fe20003f45270 */
[C---:B--2---:R-:W-:Y:S01]  /*4400*/  @!P1 IMAD.HI.U32 R14, R15.reuse, R16, RZ ;  /* 0x000000100f0e9227 */ /* 0x044fe200078e00ff */
[----:B---3--:R-:W-:Y:S03]  /*4410*/  @!P1 ISETP.NE.AND P0, PT, R12, 0x1, PT ;  /* 0x000000010c00980c */ /* 0x008fe60003f05270 */
[C---:B------:R-:W-:Y:S01]  /*4420*/  @!P1 IMAD.HI.U32 R3, R10.reuse, R13, RZ ;  /* 0x0000000d0a039227 */ /* 0x040fe200078e00ff */
[----:B------:R-:W-:Y:S04]  /*4430*/  @!P1 SHF.R.U32.HI R14, RZ, R17, R14 ;  /* 0x00000011ff0e9219 */ /* 0x000fe8000001160e */
[----:B-1----:R-:W-:Y:S01]  /*4440*/  @!P1 SHF.R.U32.HI R3, RZ, R0, R3 ;  /* 0x00000000ff039219 */ /* 0x002fe20000011603 */
[----:B------:R-:W-:Y:S01]  /*4450*/  SYNCS.ARRIVE.TRANS64.RED.A1T0 RZ, [UR8], RZ ;  /* 0x000000ffffff79a7 */ /* 0x000fe20008100408 */
[----:B------:R-:W-:Y:S02]  /*4460*/  @!P1 SEL R14, R15, R14, !P2 ;  /* 0x0000000e0f0e9207 */ /* 0x000fe40005000000 */
[----:B------:R-:W-:Y:S01]  /*4470*/  @!P1 SEL R3, R10, R3, !P0 ;  /* 0x000000030a039207 */ /* 0x000fe20004000000 */
[----:B------:R-:W1:Y:S04]  /*4480*/  SYNCS.PHASECHK.TRANS64.TRYWAIT P5, [UR6+0x68], R11 ;  /* 0x0000680bff0075a7 */ /* 0x000e6800080a1106 */
[----:B------:R-:W-:Y:S02]  /*4490*/  @!P1 IMAD.IADD R0, R3, 0x1, -R14 ;  /* 0x0000000103009824 */ /* 0x000fe400078e0a0e */
[----:B------:R-:W-:Y:S02]  /*44a0*/  @!P1 IMAD.IADD R3, R14, 0x1, -R3 ;  /* 0x000000010e039824 */ /* 0x000fe400078e0a03 */
[----:B------:R-:W-:Y:S02]  /*44b0*/  @!P1 IMAD R15, R0, R2, R15 ;  /* 0x00000002000f9224 */ /* 0x000fe400078e020f */
[----:B------:R-:W-:Y:S01]  /*44c0*/  @!P1 IMAD R10, R3, R12, R10 ;  /* 0x0000000c030a9224 */ /* 0x000fe200078e020a */
[----:B-1----:R-:W-:Y:S06]  /*44d0*/  @!P5 BRA `(.L_x_74) ;  /* 0x0000006c00e0d947 */ /* 0x002fec0003800000 */
.L_x_159:
[----:B------:R-:W-:Y:S01]  /*44e0*/  @!P4 IADD3 R3, P0, PT, R32, 0x580, RZ ;  /* 0x000005802003c810 */ /* 0x000fe20007f1e0ff */
[----:B------:R-:W-:Y:S01]  /*44f0*/  VOTEU.ALL UP0, P4 ;  /* 0x0000000000ff7886 */ /* 0x000fe20002000000 */
[----:B------:R-:W-:Y:S01]  /*4500*/  UMOV UR18, 0x0 ;  /* 0x0000000000127882 */ /* 0x000fe20000000000 */
[----:B------:R-:W-:Y:S01]  /*4510*/  UMOV UR19, 0x10000000 ;  /* 0x1000000000137882 */ /* 0x000fe20000000000 */
[----:B------:R-:W-:Y:S01]  /*4520*/  @!P4 R2UR UR9, R3 ;  /* 0x000000000309c2ca */ /* 0x000fe200000e0000 */
[----:B-1----:R-:W-:Y:S01]  /*4530*/  @!P4 IMAD.X R0, RZ, RZ, R33, P0 ;  /* 0x000000ffff00c224 */ /* 0x002fe200000e0621 */
[----:B------:R-:W-:Y:S01]  /*4540*/  @!UP0 UIADD3 UR10, UPT, UPT, UR34, 0xc0, URZ ;  /* 0x000000c0220a8890 */ /* 0x000fe2000fffe0ff */
[----:B------:R-:W-:Y:S01]  /*4550*/  ISETP.NE.AND P0, PT, R30, 0x2, PT ;  /* 0x000000021e00780c */ /* 0x000fe20003f05270 */
[----:B------:R-:W-:Y:S01]  /*4560*/  UMOV UR11, UR35 ;  /* 0x00000023000b7c82 */ /* 0x000fe20008000000 */
[----:B------:R-:W-:Y:S01]  /*4570*/  UMOV UR12, UR44 ;  /* 0x0000002c000c7c82 */ /* 0x000fe20008000000 */
[----:B------:R-:W-:Y:S01]  /*4580*/  @!P4 R2UR UR8, R0 ;  /* 0x000000000008c2ca */ /* 0x000fe200000e0000 */
[----:B------:R-:W-:Y:S01]  /*4590*/  IMAD.IADD R2, R10, 0x1, R193 ;  /* 0x000000010a027824 */ /* 0x000fe200078e02c1 */
[----:B------:R-:W-:Y:S01]  /*45a0*/  @P3 R2UR UR44, R28 ;  /* 0x000000001c2c32ca */ /* 0x000fe200000e0000 */
[----:B------:R-:W-:Y:S01]  /*45b0*/  IMAD.IADD R5, R15, 0x1, R180 ;  /* 0x000000010f057824 */ /* 0x000fe200078e02b4 */
[----:B------:R-:W-:Y:S02]  /*45c0*/  SEL R0, RZ, 0x1, P0 ;  /* 0x00000001ff007807 */ /* 0x000fe40000000000 */
[----:B------:R-:W-:Y:S01]  /*45d0*/  LOP3.LUT R31, R31, 0x1, RZ, 0x3c, !PT ;  /* 0x000000011f1f7812 */ /* 0x000fe200078e3cff */
[----:B------:R-:W-:Y:S01]  /*45e0*/  IMAD.U32 R12, RZ, RZ, UR9 ;  /* 0x00000009ff0c7e24 */ /* 0x000fe2000f8e00ff */
[----:B------:R-:W-:Y:S01]  /*45f0*/  @!UP0 UIADD3 UR9, UPT, UPT, UR6, 0x48, URZ ;  /* 0x0000004806098890 */ /* 0x000fe2000fffe0ff */
[----:B------:R-:W-:Y:S02]  /*4600*/  LOP3.LUT R29, R29, R0, RZ, 0x3c, !PT ;  /* 0x000000001d1d7212 */ /* 0x000fe400078e3cff */
[----:B------:R-:W-:Y:S02]  /*4610*/  SEL R30, R30, RZ, P0 ;  /* 0x000000ff1e1e7207 */ /* 0x000fe40000000000 */
[----:B------:R-:W-:Y:S01]  /*4620*/  IMAD.U32 R13, RZ, RZ, UR8 ;  /* 0x00000008ff0d7e24 */ /* 0x000fe2000f8e00ff */
[----:B------:R-:W-:Y:S01]  /*4630*/  @!P4 R2UR UR14, R12 ;  /* 0x000000000c0ec2ca */ /* 0x000fe200000e0000 */
[----:B------:R-:W-:Y:S01]  /*4640*/  @!UP0 UIADD3 UR8, UPT, UPT, UR6, 0xc400, URZ ;  /* 0x0000c40006088890 */ /* 0x000fe2000fffe0ff */
[----:B------:R-:W-:Y:S02]  /*4650*/  VOTEU.ALL UP0, P4 ;  /* 0x0000000000ff7886 */ /* 0x000fe40002000000 */
[----:B------:R-:W-:Y:S11]  /*4660*/  @!P4 R2UR UR15, R13 ;  /* 0x000000000d0fc2ca */ /* 0x000ff600000e0000 */
[----:B------:R-:W-:Y:S02]  /*4670*/  @!UPT UIADD3 URZ, UPT, UPT, URZ, URZ, URZ ;  /* 0x000000fffffff290 */ /* 0x000fe4000fffe0ff */
[----:B------:R3:W-:Y:S01]  /*4680*/  @!UP0 UTMALDG.3D [UR8], [UR14], desc[UR18] ;  /* 0x000012080e0085b4 */ /* 0x0007e20008011000 */
[----:B------:R3:W-:Y:S01]  /*4690*/  @!P4 SYNCS.ARRIVE.TRANS64.RED.A0TR RZ, [UR6+0x48], R27 ;  /* 0x0000481bffffc9a7 */ /* 0x0007e20008300406 */
[----:B------:R-:W-:Y:S01]  /*46a0*/  UPLOP3.LUT UP0, UPT, UPT, UPT, UPT, 0x80, 0x8 ;  /* 0x000000000008789c */ /* 0x000fe20003f0f070 */
[----:B------:R-:W-:Y:S01]  /*46b0*/  SYNCS.ARRIVE.TRANS64.RED.A1T0 RZ, [UR7], RZ ;  /* 0x000000ffffff79a7 */ /* 0x000fe20008100407 */
[----:B------:R-:W-:Y:S09]  /*46c0*/  @P3 BRA `(.L_x_75) ;  /* 0xfffffff000943947 */ /* 0x000ff2000383ffff */
[----:B------:R-:W-:-:S04]  /*46d0*/  SHF.L.U32 R3, R31, 0x1f, RZ ;  /* 0x0000001f1f037819 */ /* 0x000fc800000006ff */
[----:B------:R-:W1:Y:S02]  /*46e0*/  SYNCS.PHASECHK.TRANS64.TRYWAIT P0, [UR6+0x50], R3 ;  /* 0x00005003ff0075a7 */ /* 0x000e640008001106 */
[----:B-1----:R-:W-:Y:S05]  /*46f0*/  @!P0 BRA `(.L_x_76) ;  /* 0x0000006c00708947 */ /* 0x002fea0003800000 */
.L_x_161:
[----:B------:R-:W2:Y:S02]  /*4700*/  SYNCS.PHASECHK.TRANS64.TRYWAIT P0, [UR6+0x58], R3 ;  /* 0x00005803ff0075a7 */ /* 0x000ea40008001106 */
[----:B--2---:R-:W-:Y:S05]  /*4710*/  @!P0 BRA `(.L_x_77) ;  /* 0x0000006c00808947 */ /* 0x004fea0003800000 */
.L_x_163:
[----:B------:R-:W2:Y:S02]  /*4720*/  SYNCS.PHASECHK.TRANS64.TRYWAIT P0, [UR6+0x60], R3 ;  /* 0x00006003ff0075a7 */ /* 0x000ea40008001106 */
[----:B--2---:R-:W-:Y:S05]  /*4730*/  @!P0 BRA `(.L_x_78) ;  /* 0x0000006c00908947 */ /* 0x004fea0003800000 */
.L_x_165:
[----:B-1----:R-:W-:-:S07]  /*4740*/  MOV R0, UR6 ;  /* 0x0000000600007c02 */ /* 0x002fce0008000f00 */
.L_x_79:
[----:B-1----:R-:W-:-:S04]  /*4750*/  SHF.L.U32 R3, R31, 0x1f, RZ ;  /* 0x0000001f1f037819 */ /* 0x002fc800000006ff */
[----:B------:R1:W2:Y:S03]  /*4760*/  SYNCS.PHASECHK.TRANS64.TRYWAIT P0, [R0+URZ+0x68], R3 ;  /* 0x00006803000075a7 */ /* 0x0002a600080011ff */
[----:B--2---:R-:W-:Y:S05]  /*4770*/  @!P0 NANOSLEEP.SYNCS 0x989680 ;  /* 0x009896800000895d */ /* 0x004fea0003900000 */
[----:B------:R-:W2:Y:S02]  /*4780*/  @!P0 SYNCS.PHASECHK.TRANS64 P0, [R0+URZ+0x68], R3 ;  /* 0x00006803000085a7 */ /* 0x000ea400080010ff */
[----:B--23--:R-:W-:Y:S05]  /*4790*/  @P0 EXIT ;  /* 0x000000000000094d */ /* 0x00cfea0003800000 */
[----:B------:R-:W-:Y:S05]  /*47a0*/  BRA `(.L_x_79) ;  /* 0xfffffffc00e87947 */ /* 0x000fea000383ffff */
.L_x_64:
[----:B------:R-:W-:-:S06]  /*47b0*/  UISETP.GE.AND UP0, UPT, UR8, 0x4, UPT ;  /* 0x000000040800788c */ /* 0x000fcc000bf06270 */
[----:B------:R-:W-:-:S13]  /*47c0*/  PLOP3.LUT P0, PT, PT, PT, UP0, 0x80, 0x8 ;  /* 0x000000000008781c */ /* 0x000fda0003f0f008 */
[----:B------:R-:W-:Y:S05]  /*47d0*/  @!P0 EXIT ;  /* 0x000000000000894d */ /* 0x000fea0003800000 */
[----:B------:R-:W-:Y:S01]  /*47e0*/  BAR.SYNC.DEFER_BLOCKING 0x6, 0xa0 ;  /* 0x0182800000007b1d */ /* 0x000fe20000010000 */
[C---:B------:R-:W-:Y:S01]  /*47f0*/  IMAD.SHL.U32 R197, R0.reuse, 0x40, RZ ;  /* 0x0000004000c57824 */ /* 0x040fe200078e00ff */
[C---:B------:R-:W-:Y:S01]  /*4800*/  LOP3.LUT R198, R0.reuse, 0x1, RZ, 0xc0, !PT ;  /* 0x0000000100c67812 */ /* 0x040fe200078ec0ff */
[C---:B------:R-:W-:Y:S01]  /*4810*/  IMAD.SHL.U32 R4, R0.reuse, 0x8, RZ ;  /* 0x0000000800047824 */ /* 0x040fe200078e00ff */
[----:B------:R-:W-:Y:S01]  /*4820*/  LOP3.LUT R140, R3, 0x60, R0, 0xf8, !PT ;  /* 0x00000060038c7812 */ /* 0x000fe200078ef800 */
[----:B------:R-:W-:Y:S01]  /*4830*/  IMAD.U32 R144, R0, 0x10000, RZ ;  /* 0x0001000000907824 */ /* 0x000fe200078e00ff */
[----:B------:R-:W-:Y:S02]  /*4840*/  UMOV UR41, 0x400 ;  /* 0x0000040000297882 */ /* 0x000fe40000000000 */
[----:B------:R-:W1:Y:S01]  /*4850*/  LDC R195, c[0x0][0x370] ;  /* 0x0000dc00ffc37b82 */ /* 0x000e620000000800 */
[----:B------:R-:W-:Y:S01]  /*4860*/  ULEA UR41, UR37, UR41, 0x18 ;  /* 0x0000002925297291 */ /* 0x000fe2000f8ec0ff */
[----:B------:R-:W-:Y:S01]  /*4870*/  LOP3.LUT R9, R197, 0x1c0, RZ, 0xc0, !PT ;  /* 0x000001c0c5097812 */ /* 0x000fe200078ec0ff */
[----:B------:R-:W-:Y:S01]  /*4880*/  IMAD.MOV.U32 R206, RZ, RZ, 0x2 ;  /* 0x00000002ffce7424 */ /* 0x000fe200078e00ff */
[----:B------:R-:W-:Y:S01]  /*4890*/  ISETP.NE.U32.AND P0, PT, R198, 0x1, PT ;  /* 0x00000001c600780c */ /* 0x000fe20003f05070 */
[----:B------:R-:W-:Y:S01]  /*48a0*/  UIADD3 UR4, UPT, UPT, UR41, 0x400, URZ ;  /* 0x0000040029047890 */ /* 0x000fe2000fffe0ff */
[----:B------:R-:W-:Y:S01]  /*48b0*/  LOP3.LUT R4, R9, 0x38, R4, 0xf8, !PT ;  /* 0x0000003809047812 */ /* 0x000fe200078ef804 */
[----:B------:R-:W-:Y:S01]  /*48c0*/  IMAD.MOV.U32 R205, RZ, RZ, 0x4 ;  /* 0x00000004ffcd7424 */ /* 0x000fe200078e00ff */
[----:B------:R-:W2:Y:S01]  /*48d0*/  LDC R136, c[0x0][0xb0c] ;  /* 0x0002c300ff887b82 */ /* 0x000ea20000000800 */
[----:B------:R-:W-:Y:S01]  /*48e0*/  LOP3.LUT R144, R144, 0x600000, RZ, 0xc0, !PT ;  /* 0x0060000090907812 */ /* 0x000fe200078ec0ff */
[----:B------:R-:W-:Y:S01]  /*48f0*/  IMAD.MOV.U32 R204, RZ, RZ, 0x1 ;  /* 0x00000001ffcc7424 */ /* 0x000fe200078e00ff */
[----:B------:R-:W-:Y:S01]  /*4900*/  R2P PR, R0, 0x6 ;  /* 0x0000000600007804 */ /* 0x000fe20000000000 */
[----:B------:R-:W-:Y:S01]  /*4910*/  IMAD.MOV.U32 R181, RZ, RZ, RZ ;  /* 0x000000ffffb57224 */ /* 0x000fe200078e00ff */
[----:B------:R-:W-:-:S02]  /*4920*/  LOP3.LUT R197, R4, 0x1e00, R197, 0xf8, !PT ;  /* 0x00001e0004c57812 */ /* 0x000fc400078ef8c5 */
[----:B------:R-:W-:Y:S02]  /*4930*/  CS2R R202, SRZ ;  /* 0x0000000000ca7805 */ /* 0x000fe4000001ff00 */
[----:B------:R-:W-:Y:S01]  /*4940*/  P2R R4, PR, RZ, 0x1 ;  /* 0x00000001ff047803 */ /* 0x000fe20000000000 */
[----:B------:R-:W4:Y:S01]  /*4950*/  LDC R194, c[0x0][0xb20] ;  /* 0x0002c800ffc27b82 */ /* 0x000f220000000800 */
[----:B------:R-:W3:Y:S01]  /*4960*/  LDS R7, [UR41+0x110] ;  /* 0x00011029ff077984 */ /* 0x000ee20008000800 */
[----:B------:R-:W-:Y:S01]  /*4970*/  LOP3.LUT R207, R0, 0x60, RZ, 0xc0, !PT ;  /* 0x0000006000cf7812 */ /* 0x000fe200078ec0ff */
[----:B------:R-:W-:Y:S01]  /*4980*/  IMAD.MOV.U32 R209, RZ, RZ, RZ ;  /* 0x000000ffffd17224 */ /* 0x000fe200078e00ff */
[----:B------:R-:W-:Y:S01]  /*4990*/  SEL R206, R206, 0xfffffffe, !P1 ;  /* 0xfffffffecece7807 */ /* 0x000fe20004800000 */
[----:B------:R-:W-:Y:S01]  /*49a0*/  IMAD.U32 R200, RZ, RZ, UR4 ;  /* 0x00000004ffc87e24 */ /* 0x000fe2000f8e00ff */
[----:B------:R-:W-:Y:S01]  /*49b0*/  SEL R205, R205, 0xfffffffc, !P2 ;  /* 0xfffffffccdcd7807 */ /* 0x000fe20005000000 */
[----:B------:R-:W1:Y:S01]  /*49c0*/  LDCU.64 UR54, c[0x0][0x348] ;  /* 0x00006900ff3677ac */ /* 0x000e620008000a00 */
[----:B------:R-:W1:Y:S01]  /*49d0*/  LDC R135, c[0x0][0xb30] ;  /* 0x0002cc00ff877b82 */ /* 0x000e620000000800 */
[----:B------:R-:W1:Y:S01]  /*49e0*/  LDCU UR36, c[0x0][0x384] ;  /* 0x00007080ff2477ac */ /* 0x000e620008000800 */
[----:B------:R-:W1:Y:S06]  /*49f0*/  LDCU.64 UR38, c[0x0][0x888] ;  /* 0x00011100ff2677ac */ /* 0x000e6c0008000a00 */
[----:B------:R-:W1:Y:S01]  /*4a00*/  LDC R137, c[0x0][0x388] ;  /* 0x0000e200ff897b82 */ /* 0x000e620000000800 */
[----:B------:R-:W1:Y:S01]  /*4a10*/  LDCU.64 UR42, c[0x0][0x8c0] ;  /* 0x00011800ff2a77ac */ /* 0x000e620008000a00 */
[----:B------:R-:W-:-:S06]  /*4a20*/  UMOV UR45, URZ ;  /* 0x000000ff002d7c82 */ /* 0x000fcc0008000000 */
[----:B------:R-:W1:Y:S01]  /*4a30*/  LDC.64 R190, c[0x0][0xb10] ;  /* 0x0002c400ffbe7b82 */ /* 0x000e620000000a00 */
[----:B------:R-:W-:-:S07]  /*4a40*/  UMOV UR52, URZ ;  /* 0x000000ff00347c82 */ /* 0x000fce0008000000 */
[----:B------:R-:W1:Y:S08]  /*4a50*/  LDC.64 R132, c[0x0][0xb18] ;  /* 0x0002c600ff847b82 */ /* 0x000e700000000a00 */
[----:B------:R-:W1:Y:S01]  /*4a60*/  LDC.64 R186, c[0x0][0x888] ;  /* 0x00022200ffba7b82 */ /* 0x000e620000000a00 */
[----:B---3--:R-:W-:-:S07]  /*4a70*/  IMAD.IADD R144, R7, 0x1, R144 ;  /* 0x0000000107907824 */ /* 0x008fce00078e0290 */
[----:B------:R-:W3:Y:S08]  /*4a80*/  LDC.64 R130, c[0x0][0xb28] ;  /* 0x0002ca00ff827b82 */ /* 0x000ef00000000a00 */
[----:B------:R-:W1:Y:S08]  /*4a90*/  LDC.64 R188, c[0x0][0x890] ;  /* 0x00022400ffbc7b82 */ /* 0x000e700000000a00 */
[----:B------:R-:W1:Y:S08]  /*4aa0*/  LDC.64 R184, c[0x0][0x8b0] ;  /* 0x00022c00ffb87b82 */ /* 0x000e700000000a00 */
[----:B------:R-:W1:Y:S08]  /*4ab0*/  LDC.64 R182, c[0x0][0x8a8] ;  /* 0x00022a00ffb67b82 */ /* 0x000e700000000a00 */
[----:B--2-4-:R-:W1:Y:S02]  /*4ac0*/  LDC R196, c[0x0][0x374] ;  /* 0x0000dd00ffc47b82 */ /* 0x014e640000000800 */
.L_x_124:
[C---:B------:R-:W-:Y:S02]  /*4ad0*/  LEA R0, R209.reuse, UR41, 0x3 ;  /* 0x00000029d1007c11 */ /* 0x040fe4000f8e18ff */
[----:B------:R-:W-:Y:S02]  /*4ae0*/  SHF.L.U32 R3, R202, 0x1f, RZ ;  /* 0x0000001fca037819 */ /* 0x000fe400000006ff */
[----:B------:R-:W-:Y:S02]  /*4af0*/  LEA R20, R209, UR41, 0x4 ;  /* 0x00000029d1147c11 */ /* 0x000fe4000f8e20ff */
[----:B--2---:R-:W2:Y:S02]  /*4b00*/  SYNCS.PHASECHK.TRANS64.TRYWAIT P0, [R0+URZ+0x80], R3 ;  /* 0x00008003000075a7 */ /* 0x004ea400080011ff */
[----:B--2---:R-:W-:Y:S05]  /*4b10*/  @!P0 BRA `(.L_x_80) ;  /* 0x0000006800b08947 */ /* 0x004fea0003800000 */
.L_x_166:
[----:B------:R-:W4:Y:S01]  /*4b20*/  LDC.64 R14, c[0x0][0xb10] ;  /* 0x0002c400ff0e7b82 */ /* 0x000f220000000a00 */
[----:B------:R-:W3:Y:S01]  /*4b30*/  LDS.128 R20, [R20+0xf0] ;  /* 0x0000f00014147984 */ /* 0x000ee20000000c00 */
[----:B-1----:R-:W-:Y:S01]  /*4b40*/  ISETP.NE.AND P1, PT, R135, 0x1, PT ;  /* 0x000000018700780c */ /* 0x002fe20003f25270 */
[----:B--2---:R-:W-:Y:S01]  /*4b50*/  VIADD R0, R0, 0x90 ;  /* 0x0000009000007836 */ /* 0x004fe20000000000 */
[----:B------:R-:W-:Y:S04]  /*4b60*/  ISETP.GE.AND P0, PT, R134, 0x1, PT ;  /* 0x000000018600780c */ /* 0x000fe80003f06270 */
[----:B------:R-:W1:Y:S01]  /*4b70*/  LDC.64 R12, c[0x0][0xb18] ;  /* 0x0002c600ff0c7b82 */ /* 0x000e620000000a00 */
[----:B------:R-:W-:Y:S01]  /*4b80*/  PRMT R0, RZ, 0x654, R0 ;  /* 0x00000654ff007816 */ /* 0x000fe20000000000 */
[----:B------:R-:W-:Y:S01]  /*4b90*/  @!PT LDS RZ, [RZ] ;  /* 0x00000000fffff984 */ /* 0x000fe20000000800 */
[----:B------:R-:W-:Y:S01]  /*4ba0*/  @!PT LDS RZ, [RZ] ;  /* 0x00000000fffff984 */ /* 0x000fe20000000800 */
[----:B------:R-:W-:Y:S01]  /*4bb0*/  @!PT LDS RZ, [RZ] ;  /* 0x00000000fffff984 */ /* 0x000fe20000000800 */
[----:B------:R-:W-:Y:S01]  /*4bc0*/  @!PT LDS RZ, [RZ] ;  /* 0x00000000fffff984 */ /* 0x000fe20000000800 */
[----:B------:R2:W-:Y:S06]  /*4bd0*/  MEMBAR.ALL.CTA ;  /* 0x0000000000007992 */ /* 0x0005ec0000008000 */
[----:B--2---:R-:W2:Y:S01]  /*4be0*/  FENCE.VIEW.ASYNC.S ;  /* 0x00000000000073c6 */ /* 0x004ea20000000000 */
[----:B------:R-:W1:Y:S08]  /*4bf0*/  @!P1 LDC R16, c[0x0][0xb20] ;  /* 0x0002c800ff109b82 */ /* 0x000e700000000800 */
[----:B------:R-:W1:Y:S01]  /*4c00*/  @!P1 LDC R11, c[0x0][0xb0c] ;  /* 0x0002c300ff0b9b82 */ /* 0x000e620000000800 */
[----:B--2---:R2:W-:Y:S01]  /*4c10*/  SYNCS.ARRIVE.TRANS64.RED.A1T0 RZ, [R0+URZ], RZ ;  /* 0x000000ff00ff79a7 */ /* 0x0045e200081004ff */
[----:B---3--:R-:W-:Y:S04]  /*4c20*/  LOP3.LUT P4, RZ, R22, 0x1, RZ, 0xc0, !PT ;  /* 0x0000000116ff7812 */ /* 0x008fe8000788c0ff */
[----:B------:R-:W-:Y:S09]  /*4c30*/  P2R R208, PR, RZ, 0x10 ;  /* 0x00000010ffd07803 */ /* 0x000ff20000000000 */
[----:B------:R-:W-:Y:S02]  /*4c40*/  @P4 MOV R139, R20 ;  /* 0x00000014008b4202 */ /* 0x000fe40000000f00 */
[----:B------:R-:W-:Y:S01]  /*4c50*/  @P4 LOP3.LUT R138, R21, 0xffff, RZ, 0xc0, !PT ;  /* 0x0000ffff158a4812 */ /* 0x000fe200078ec0ff */
[----:B--2-4-:R-:W-:Y:S06]  /*4c60*/  @!P0 BRA `(.L_x_81) ;  /* 0x0000000000a48947 */ /* 0x014fec0003800000 */
[----:B------:R-:W-:Y:S01]  /*4c70*/  IMAD.HI.U32 R19, R196, R133, RZ ;  /* 0x00000085c4137227 */ /* 0x000fe200078e00ff */
[----:B------:R-:W-:Y:S02]  /*4c80*/  ISETP.NE.AND P0, PT, R132, 0x1, PT ;  /* 0x000000018400780c */ /* 0x000fe40003f05270 */
[----:B------:R-:W-:Y:S01]  /*4c90*/  ISETP.NE.AND P2, PT, R134, 0x1, PT ;  /* 0x000000018600780c */ /* 0x000fe20003f45270 */
[----:B------:R-:W-:Y:S01]  /*4ca0*/  IMAD.HI.U32 R18, R195, R190, RZ ;  /* 0x000000bec3127227 */ /* 0x000fe200078e00ff */
        /* <DEDUP_REMOVED lines=36> */
[----:B------:R-:W-:Y:S07]  /*4ef0*/  IMAD R138, R7, R132, R138 ;  /* 0x00000084078a7224 */ /* 0x000fee00078e028a */
.L_x_81:
[----:B-1----:R-:W-:Y:S01]  /*4f00*/  @!P1 ISETP.NE.AND P0, PT, R12, 0x1, PT ;  /* 0x000000010c00980c */ /* 0x002fe20003f05270 */
[----:B------:R-:W-:Y:S01]  /*4f10*/  @!P1 IMAD.HI.U32 R3, R138, R13, RZ ;  /* 0x0000000d8a039227 */ /* 0x000fe200078e00ff */
[----:B------:R-:W-:Y:S01]  /*4f20*/  R2UR UR5, R5 ;  /* 0x00000000050572ca */ /* 0x000fe200000e0000 */
[----:B------:R-:W-:Y:S01]  /*4f30*/  BSSY.RECONVERGENT B6, `(.L_x_82) ;  /* 0x0000031000067945 */ /* 0x000fe20003800200 */
[----:B------:R-:W-:Y:S01]  /*4f40*/  R2UR UR4, R2 ;  /* 0x00000000020472ca */ /* 0x000fe200000e0000 */
[----:B------:R-:W-:Y:S01]  /*4f50*/  @!P1 IMAD.HI.U32 R0, R139, R14, RZ ;  /* 0x0000000e8b009227 */ /* 0x000fe200078e00ff */
[----:B------:R-:W-:Y:S02]  /*4f60*/  @!P1 SHF.R.U32.HI R3, RZ, R16, R3 ;  /* 0x00000010ff039219 */ /* 0x000fe40000011603 */
[----:B------:R-:W-:Y:S01]  /*4f70*/  @!P1 ISETP.NE.AND P2, PT, R11, 0x1, PT ;  /* 0x000000010b00980c */ /* 0x000fe20003f45270 */
[----:B------:R-:W-:Y:S01]  /*4f80*/  VIADD R209, R209, 0x1 ;  /* 0x00000001d1d17836 */ /* 0x000fe20000000000 */
[----:B------:R-:W-:Y:S02]  /*4f90*/  @!P1 SEL R3, R138, R3, !P0 ;  /* 0x000000038a039207 */ /* 0x000fe40004000000 */
[----:B------:R-:W-:Y:S02]  /*4fa0*/  @!P1 SHF.R.U32.HI R0, RZ, R15, R0 ;  /* 0x0000000fff009219 */ /* 0x000fe40000011600 */
[----:B------:R-:W-:Y:S01]  /*4fb0*/  LOP3.LUT P0, RZ, R200, 0x3f0, RZ, 0xc0, !PT ;  /* 0x000003f0c8ff7812 */ /* 0x000fe2000780c0ff */
[----:B------:R-:W-:Y:S01]  /*4fc0*/  USHF.L.U32 UR50, UR5, 0x7, URZ ;  /* 0x0000000705327899 */ /* 0x000fe200080006ff */
[----:B------:R-:W-:Y:S01]  /*4fd0*/  @!P1 SEL R4, R139, R0, !P2 ;  /* 0x000000008b049207 */ /* 0x000fe20005000000 */
[----:B------:R-:W-:Y:S01]  /*4fe0*/  USHF.L.U32 UR49, UR4, 0x8, URZ ;  /* 0x0000000804317899 */ /* 0x000fe200080006ff */
[----:B------:R-:W-:Y:S03]  /*4ff0*/  @P4 SHF.R.U32.HI R201, RZ, 0x10, R21 ;  /* 0x00000010ffc94819 */ /* 0x000fe60000011615 */
[----:B------:R-:W-:Y:S02]  /*5000*/  @!P1 IMAD.IADD R0, R3, 0x1, -R4 ;  /* 0x0000000103009824 */ /* 0x000fe400078e0a04 */
[----:B------:R-:W-:Y:S02]  /*5010*/  @!P1 IMAD.IADD R3, R4, 0x1, -R3 ;  /* 0x0000000104039824 */ /* 0x000fe400078e0a03 */
[----:B------:R-:W-:Y:S02]  /*5020*/  @!P1 IMAD R139, R0, R11, R139 ;  /* 0x0000000b008b9224 */ /* 0x000fe400078e028b */
[----:B------:R-:W-:Y:S01]  /*5030*/  @!P1 IMAD R138, R3, R12, R138 ;  /* 0x0000000c038a9224 */ /* 0x000fe200078e028a */
[----:B------:R-:W-:Y:S06]  /*5040*/  @!P0 BRA `(.L_x_83) ;  /* 0x00000000007c8947 */ /* 0x000fec0003800000 */
[----:B------:R-:W1:Y:S01]  /*5050*/  LDCU.64 UR8, c[0x4][0x80] ;  /* 0x01001000ff0877ac */ /* 0x000e620008000a00 */
[----:B------:R-:W-:Y:S01]  /*5060*/  MOV R2, 0x0 ;  /* 0x0000000000027802 */ /* 0x000fe20000000f00 */
[----:B------:R-:W-:Y:S02]  /*5070*/  HFMA2 R12, -RZ, RZ, 0, 5.9604644775390625e-08 ;  /* 0x00000001ff0c7431 */ /* 0x000fe400000001ff */
[----:B------:R-:W-:Y:S01]  /*5080*/  IMAD.MOV.U32 R8, RZ, RZ, 0x70 ;  /* 0x00000070ff087424 */ /* 0x000fe200078e00ff */
[----:B------:R2:W3:Y:S01]  /*5090*/  LDC.64 R14, c[0x4][R2] ;  /* 0x01000000020e7b82 */ /* 0x0004e20000000a00 */
[----:B------:R-:W4:Y:S01]  /*50a0*/  LDCU.64 UR6, c[0x4][0x88] ;  /* 0x01001100ff0677ac */ /* 0x000f220008000a00 */
[----:B------:R-:W-:Y:S01]  /*50b0*/  IMAD.MOV.U32 R13, RZ, RZ, RZ ;  /* 0x000000ffff0d7224 */ /* 0x000fe200078e00ff */
[----:B------:R-:W2:Y:S01]  /*50c0*/  LDCU.64 UR4, c[0x4][0x8] ;  /* 0x01000100ff0477ac */ /* 0x000ea20008000a00 */
[----:B-1----:R-:W-:Y:S01]  /*50d0*/  MOV R5, UR9 ;  /* 0x0000000900057c02 */ /* 0x002fe20008000f00 */
[----:B------:R-:W-:Y:S01]  /*50e0*/  IMAD.U32 R4, RZ, RZ, UR8 ;  /* 0x00000008ff047e24 */ /* 0x000fe2000f8e00ff */
[----:B----4-:R-:W-:Y:S01]  /*50f0*/  MOV R7, UR7 ;  /* 0x0000000700077c02 */ /* 0x010fe20008000f00 */
[----:B------:R-:W-:Y:S01]  /*5100*/  IMAD.U32 R6, RZ, RZ, UR6 ;  /* 0x00000006ff067e24 */ /* 0x000fe2000f8e00ff */
[----:B--2---:R-:W-:Y:S01]  /*5110*/  MOV R11, UR5 ;  /* 0x00000005000b7c02 */ /* 0x004fe20008000f00 */
[----:B------:R-:W-:Y:S02]  /*5120*/  IMAD.U32 R10, RZ, RZ, UR4 ;  /* 0x00000004ff0a7e24 */ /* 0x000fe4000f8e00ff */
[----:B------:R-:W-:Y:S07]  /*5130*/  LEPC R20, `(.L_x_84) ;  /* 0x000000001014794e */ /* 0x000fee0000000000 */
[----:B---3-5:R-:W-:Y:S05]  /*5140*/  CALL.ABS.NOINC R14 ;  /* 0x000000000e007343 */ /* 0x028fea0003c00000 */
.L_x_84:
[----:B------:R-:W1:Y:S01]  /*5150*/  LDCU.64 UR8, c[0x4][0x80] ;  /* 0x01001000ff0877ac */ /* 0x000e620008000a00 */
[----:B------:R-:W2:Y:S01]  /*5160*/  LDC.64 R2, c[0x4][R2] ;  /* 0x0100000002027b82 */ /* 0x000ea20000000a00 */
[----:B------:R-:W-:Y:S02]  /*5170*/  HFMA2 R12, -RZ, RZ, 0, 5.9604644775390625e-08 ;  /* 0x00000001ff0c7431 */ /* 0x000fe400000001ff */
[----:B------:R-:W-:Y:S02]  /*5180*/  IMAD.MOV.U32 R8, RZ, RZ, 0x70 ;  /* 0x00000070ff087424 */ /* 0x000fe400078e00ff */
[----:B------:R-:W-:Y:S01]  /*5190*/  IMAD.MOV.U32 R13, RZ, RZ, RZ ;  /* 0x000000ffff0d7224 */ /* 0x000fe200078e00ff */
[----:B------:R-:W3:Y:S01]  /*51a0*/  LDCU.64 UR6, c[0x4][0x88] ;  /* 0x01001100ff0677ac */ /* 0x000ee20008000a00 */
[----:B------:R-:W4:Y:S01]  /*51b0*/  LDCU.64 UR4, c[0x4][0x8] ;  /* 0x01000100ff0477ac */ /* 0x000f220008000a00 */
[----:B-1----:R-:W-:Y:S02]  /*51c0*/  MOV R4, UR8 ;  /* 0x0000000800047c02 */ /* 0x002fe40008000f00 */
[----:B------:R-:W-:Y:S02]  /*51d0*/  MOV R5, UR9 ;  /* 0x0000000900057c02 */ /* 0x000fe40008000f00 */
[----:B---3--:R-:W-:Y:S01]  /*51e0*/  MOV R7, UR7 ;  /* 0x0000000700077c02 */ /* 0x008fe20008000f00 */
[----:B------:R-:W-:Y:S01]  /*51f0*/  IMAD.U32 R6, RZ, RZ, UR6 ;  /* 0x00000006ff067e24 */ /* 0x000fe2000f8e00ff */
[----:B----4-:R-:W-:Y:S01]  /*5200*/  MOV R11, UR5 ;  /* 0x00000005000b7c02 */ /* 0x010fe20008000f00 */
[----:B------:R-:W-:Y:S02]  /*5210*/  IMAD.U32 R10, RZ, RZ, UR4 ;  /* 0x00000004ff0a7e24 */ /* 0x000fe4000f8e00ff */
[----:B------:R-:W-:Y:S07]  /*5220*/  LEPC R20, `(.L_x_83) ;  /* 0x000000001014794e */ /* 0x000fee0000000000 */
[----:B--2---:R-:W-:Y:S05]  /*5230*/  CALL.ABS.NOINC R2 ;  /* 0x0000000002007343 */ /* 0x004fea0003c00000 */
.L_x_83:
[----:B------:R-:W-:Y:S05]  /*5240*/  BSYNC.RECONVERGENT B6 ;  /* 0x0000000000067941 */ /* 0x000fea0003800200 */
.L_x_82:
[C---:B------:R-:W-:Y:S02]  /*5250*/  ISETP.NE.U32.AND P2, PT, R188.reuse, RZ, PT ;  /* 0x000000ffbc00720c */ /* 0x040fe40003f45070 */
[----:B------:R-:W-:Y:S02]  /*5260*/  ISETP.NE.U32.AND P0, PT, RZ, UR38, PT ;  /* 0x00000026ff007c0c */ /* 0x000fe4000bf05070 */
[C---:B------:R-:W-:Y:S02]  /*5270*/  ISETP.NE.AND.EX P2, PT, R189.reuse, RZ, PT, P2 ;  /* 0x000000ffbd00720c */ /* 0x040fe40003f45320 */
[----:B------:R-:W-:Y:S02]  /*5280*/  ISETP.NE.U32.AND P4, PT, R188, RZ, PT ;  /* 0x000000ffbc00720c */ /* 0x000fe40003f85070 */
[----:B------:R-:W-:Y:S02]  /*5290*/  ISETP.NE.AND.EX P0, PT, RZ, UR39, PT, P0 ;  /* 0x00000027ff007c0c */ /* 0x000fe4000bf05300 */
[----:B------:R-:W-:Y:S02]  /*52a0*/  ISETP.NE.U32.AND P1, PT, R184, RZ, PT ;  /* 0x000000ffb800720c */ /* 0x000fe40003f25070 */
[----:B------:R-:W-:Y:S02]  /*52b0*/  ISETP.NE.U32.AND P3, PT, RZ, UR38, PT ;  /* 0x00000026ff007c0c */ /* 0x000fe4000bf65070 */
[----:B------:R-:W-:Y:S03]  /*52c0*/  ISETP.NE.AND.EX P4, PT, R189, RZ, P0, P4 ;  /* 0x000000ffbd00720c */ /* 0x000fe60000785340 */
[----:B------:R-:W-:Y:S10]  /*52d0*/  @!P2 BRA `(.L_x_85) ;  /* 0x00000000002ca947 */ /* 0x000ff40003800000 */
[----:B------:R-:W-:Y:S01]  /*52e0*/  ISETP.NE.U32.AND P0, PT, R186, RZ, PT ;  /* 0x000000ffba00720c */ /* 0x000fe20003f05070 */
[----:B------:R-:W-:Y:S03]  /*52f0*/  IMAD.MOV.U32 R192, RZ, RZ, 0x1 ;  /* 0x00000001ffc07424 */ /* 0x000fe600078e00ff */
[----:B------:R-:W-:Y:S11]  /*5300*/  ISETP.NE.AND.EX P0, PT, R187, RZ, PT, P0 ;  /* 0x000000ffbb00720c */ /* 0x000ff60003f05300 */
[----:B------:R-:W-:Y:S02]  /*5310*/  @!UPT UIADD3 URZ, UPT, UPT, URZ, URZ, URZ ;  /* 0x000000fffffff290 */ /* 0x000fe4000fffe0ff */
[----:B------:R-:W1:Y:S01]  /*5320*/  @P0 LDC.64 R2, c[0x0][0x888] ;  /* 0x00022200ff020b82 */ /* 0x000e620000000a00 */
[----:B------:R-:W-:Y:S04]  /*5330*/  @P0 IMAD R0, R188, UR44, RZ ;  /* 0x0000002cbc000c24 */ /* 0x000fe8000f8e02ff */
[----:B-1----:R-:W-:Y:S04]  /*5340*/  @P0 IMAD.WIDE R2, R0, 0x4, R2 ;  /* 0x0000000400020825 */ /* 0x002fe800078e0202 */
[----:B------:R-:W-:Y:S01]  /*5350*/  HFMA2 R0, -RZ, RZ, 0, 5.9604644775390625e-08 ;  /* 0x00000001ff007431 */ /* 0x000fe200000001ff */
[----:B-----5:R1:W5:Y:S04]  /*5360*/  @P0 LDG.E R143, desc[UR46][R2.64] ;  /* 0x0000002e028f0981 */ /* 0x020368000c1e1900 */
[----:B------:R-:W-:Y:S01]  /*5370*/  @!P0 PRMT R192, R0, 0x7610, R192 ;  /* 0x0000761000c08816 */ /* 0x000fe200000000c0 */
[----:B-1----:R-:W2:Y:S06]  /*5380*/  @!P0 LDC R143, c[0x0][0x880] ;  /* 0x00022000ff8f8b82 */ /* 0x002eac0000000800 */
.L_x_85:
[----:B------:R-:W-:Y:S02]  /*5390*/  ISETP.NE.AND.EX P1, PT, R185, RZ, PT, P1 ;  /* 0x000000ffb900720c */ /* 0x000fe40003f25310 */
[----:B------:R-:W-:Y:S02]  /*53a0*/  PLOP3.LUT P0, PT, PT, PT, PT, 0x8, 0x80 ;  /* 0x000000000080781c */ /* 0x000fe40003f0e170 */
[----:B------:R-:W-:Y:S02]  /*53b0*/  ISETP.NE.AND.EX P3, PT, RZ, UR39, PT, P3 ;  /* 0x00000027ff007c0c */ /* 0x000fe4000bf65330 */
[----:B------:R-:W-:Y:S07]  /*53c0*/  @!P4 PLOP3.LUT P0, PT, P2, PT, PT, 0x80, 0x8 ;  /* 0x000000000008c81c */ /* 0x000fee000170f070 */
[----:B------:R-:W-:Y:S06]  /*53d0*/  @!P1 BRA `(.L_x_86) ;  /* 0x0000000000209947 */ /* 0x000fec0003800000 */
[----:B------:R-:W-:Y:S04]  /*53e0*/  ISETP.NE.U32.AND P1, PT, R182, RZ, PT ;  /* 0x000000ffb600720c */ /* 0x000fe80003f25070 */
[----:B------:R-:W-:Y:S11]  /*53f0*/  ISETP.NE.AND.EX P1, PT, R183, RZ, PT, P1 ;  /* 0x000000ffb700720c */ /* 0x000ff60003f25310 */
[----:B------:R-:W-:Y:S02]  /*5400*/  @!UPT UIADD3 URZ, UPT, UPT, URZ, URZ, URZ ;  /* 0x000000fffffff290 */ /* 0x000fe4000fffe0ff */
[----:B------:R-:W1:Y:S01]  /*5410*/  @P1 LDC.64 R2, c[0x0][0x8a8] ;  /* 0x00022a00ff021b82 */ /* 0x000e620000000a00 */
[----:B------:R-:W-:Y:S04]  /*5420*/  @P1 IMAD R0, R184, UR44, RZ ;  /* 0x0000002cb8001c24 */ /* 0x000fe8000f8e02ff */
[----:B-1----:R-:W-:Y:S05]  /*5430*/  @P1 IMAD.WIDE R2, R0, 0x4, R2 ;  /* 0x0000000400021825 */ /* 0x002fea00078e0202 */
[----:B-----5:R1:W5:Y:S02]  /*5440*/  @P1 LDG.E R141, desc[UR46][R2.64] ;  /* 0x0000002e028d1981 */ /* 0x020364000c1e1900 */
[----:B-1----:R-:W3:Y:S02]  /*5450*/  @!P1 LDC R141, c[0x0][0x8a0] ;  /* 0x00022800ff8d9b82 */ /* 0x002ee40000000800 */
.L_x_86:
[----:B--2--5:R-:W-:Y:S01]  /*5460*/  FSETP.NEU.AND P1, PT, R143, RZ, PT ;  /* 0x000000ff8f00720b */ /* 0x024fe20003f2d000 */
[----:B------:R-:W1:Y:S01]  /*5470*/  LDCU UR4, c[0x0][0x8c8] ;  /* 0x00011900ff0477ac */ /* 0x000e620008000800 */
[----:B------:R-:W-:Y:S02]  /*5480*/  SEL R6, RZ, 0xffffffff, P3 ;  /* 0xffffffffff067807 */ /* 0x000fe40001800000 */
[----:B------:R-:W-:Y:S01]  /*5490*/  @!P4 LOP3.LUT P3, RZ, R192, 0xff, RZ, 0xc0, !PT ;  /* 0x000000ffc0ffc812 */ /* 0x000fe2000786c0ff */
[----:B------:R-:W-:Y:S01]  /*54a0*/  UISETP.NE.U32.AND UP0, UPT, UR42, URZ, UPT ;  /* 0x000000ff2a00728c */ /* 0x000fe2000bf05070 */
[----:B------:R-:W-:Y:S02]  /*54b0*/  @!P4 SEL R3, RZ, 0xffffffff, P1 ;  /* 0xffffffffff03c807 */ /* 0x000fe40000800000 */
[----:B------:R-:W-:Y:S01]  /*54c0*/  LOP3.LUT R204, R204, 0x1, RZ, 0x3c, !PT ;  /* 0x00000001cccc7812 */ /* 0x000fe200078e3cff */
[----:B------:R-:W-:Y:S01]  /*54d0*/  UISETP.NE.AND.EX UP0, UPT, UR43, URZ, UPT, UP0 ;  /* 0x000000ff2b00728c */ /* 0x000fe2000bf05300 */
[----:B------:R-:W-:Y:S04]  /*54e0*/  @P0 SEL R3, R6, R3, !P3 ;  /* 0x0000000306030207 */ /* 0x000fe80005800000 */
[----:B------:R-:W-:Y:S04]  /*54f0*/  @!P4 LOP3.LUT R3, R3, 0x1, RZ, 0xc0, !PT ;  /* 0x000000010303c812 */ /* 0x000fe800078ec0ff */
[----:B------:R-:W-:Y:S01]  /*5500*/  ISETP.NE.U32.OR P5, PT, R3, 0x1, P4 ;  /* 0x000000010300780c */ /* 0x000fe200027a5470 */
[----:B-1----:R-:W-:Y:S03]  /*5510*/  IMAD.U32 R68, RZ, RZ, UR4 ;  /* 0x00000004ff447e24 */ /* 0x002fe6000f8e00ff */
[----:B------:R-:W-:Y:S09]  /*5520*/  P2R R210, PR, RZ, 0x20 ;  /* 0x00000020ffd27803 */ /* 0x000ff20000000000 */
[----:B------:R-:W-:Y:S01]  /*5530*/  @P5 SHF.L.U32 R7, R204, 0x1f, RZ ;  /* 0x0000001fcc075819 */ /* 0x000fe200000006ff */
[----:B------:R-:W-:Y:S06]  /*5540*/  BRA.U !UP0, `(.L_x_87) ;  /* 0x00000001084c7547 */ /* 0x000fec000b800000 */
[----:B------:R-:W-:Y:S01]  /*5550*/  ISETP.LE.AND P0, PT, R137, UR49, PT ;  /* 0x0000003189007c0c */ /* 0x000fe2000bf03270 */
[----:B------:R-:W-:Y:S02]  /*5560*/  VIADD R0, R140, UR50 ;  /* 0x000000328c007c36 */ /* 0x000fe40008000000 */
[----:B------:R-:W-:Y:S02]  /*5570*/  IMAD.U32 R8, RZ, RZ, UR50 ;  /* 0x00000032ff087e24 */ /* 0x000fe4000f8e00ff */
[----:B------:R-:W-:Y:S01]  /*5580*/  IMAD.MOV.U32 R68, RZ, RZ, RZ ;  /* 0x000000ffff447224 */ /* 0x000fe200078e00ff */
[----:B------:R-:W-:Y:S11]  /*5590*/  ISETP.GE.OR P0, PT, R0, UR36, P0 ;  /* 0x0000002400007c0c */ /* 0x000ff60008706670 */
[----:B------:R-:W-:Y:S02]  /*55a0*/  @!UPT UIADD3 URZ, UPT, UPT, URZ, URZ, URZ ;  /* 0x000000fffffff290 */ /* 0x000fe4000fffe0ff */
[----:B------:R-:W-:Y:S01]  /*55b0*/  @!P0 IADD3 R2, P3, PT, R140, UR50, RZ ;  /* 0x000000328c028c10 */ /* 0x000fe2000ff7e0ff */
[----:B------:R-:W1:Y:S01]  /*55c0*/  @!P0 LDC.64 R4, c[0x0][0x8d0] ;  /* 0x00023400ff048b82 */ /* 0x000e620000000a00 */
[----:B------:R-:W-:Y:S02]  /*55d0*/  VOTEU.ALL UP0, P0 ;  /* 0x0000000000ff7886 */ /* 0x000fe40000000000 */
[----:B------:R-:W-:Y:S03]  /*55e0*/  @!P0 LEA.HI.X.SX32 R3, R8, RZ, 0x1, P3 ;  /* 0x000000ff08038211 */ /* 0x000fe600018f0eff */
[----:B------:R-:W-:Y:S06]  /*55f0*/  @!UP0 USHF.R.S32.HI UR4, URZ, 0x1f, UR44 ;  /* 0x0000001fff048899 */ /* 0x000fec000801142c */
[C---:B-1----:R-:W-:Y:S02]  /*5600*/  @!P0 IMAD R8, R4.reuse, UR4, RZ ;  /* 0x0000000404088c24 */ /* 0x042fe4000f8e02ff */
[----:B------:R-:W-:Y:S04]  /*5610*/  @!P0 IMAD.WIDE.U32 R2, R4, UR44, R2 ;  /* 0x0000002c04028c25 */ /* 0x000fe8000f8e0002 */
[----:B------:R-:W-:Y:S01]  /*5620*/  @!P0 IMAD R8, R5, UR44, R8 ;  /* 0x0000002c05088c24 */ /* 0x000fe2000f8e0208 */
[C---:B------:R-:W-:Y:S04]  /*5630*/  @!P0 LEA R10, P3, R2.reuse, UR42, 0x1 ;  /* 0x0000002a020a8c11 */ /* 0x040fe8000f8608ff */
[----:B------:R-:W-:Y:S04]  /*5640*/  @!P0 IADD3 R5, PT, PT, R3, R8, RZ ;  /* 0x0000000803058210 */ /* 0x000fe80007ffe0ff */
[----:B------:R-:W-:Y:S05]  /*5650*/  @!P0 LEA.HI.X R11, R2, UR43, R5, 0x1, P3 ;  /* 0x0000002b020b8c11 */ /* 0x000fea00098f0c05 */
[----:B------:R-:W2:Y:S02]  /*5660*/  @!P0 LDG.E.U16 R10, desc[UR46][R10.64] ;  /* 0x0000002e0a0a8981 */ /* 0x000ea4000c1e1500 */
[----:B--2---:R-:W-:Y:S07]  /*5670*/  @!P0 SHF.L.U32 R68, R10, 0x10, RZ ;  /* 0x000000100a448819 */ /* 0x004fee00000006ff */
.L_x_87:
[----:B------:R-:W1:Y:S01]  /*5680*/  @P5 SYNCS.PHASECHK.TRANS64.TRYWAIT P3, [UR41+0x30], R7 ;  /* 0x00003007ff0055a7 */ /* 0x000e620008061129 */
[----:B------:R-:W-:Y:S01]  /*5690*/  IMAD.SHL.U32 R219, R197, 0x2, RZ ;  /* 0x00000002c5db7824 */ /* 0x000fe200078e00ff */
[----:B------:R-:W-:Y:S01]  /*56a0*/  LEA R147, R181, UR41, 0x3 ;  /* 0x00000029b5937c11 */ /* 0x000fe2000f8e18ff */
[----:B------:R-:W-:Y:S01]  /*56b0*/  IMAD.SHL.U32 R221, R205, 0x10, RZ ;  /* 0x00000010cddd7824 */ /* 0x000fe200078e00ff */
[----:B------:R-:W-:Y:S01]  /*56c0*/  SHF.L.U32 R0, R203, 0x1f, RZ ;  /* 0x0000001fcb007819 */ /* 0x000fe200000006ff */
[----:B------:R-:W-:Y:S01]  /*56d0*/  IMAD.MOV.U32 R224, RZ, RZ, -0x10 ;  /* 0xfffffff0ffe07424 */ /* 0x000fe200078e00ff */
[----:B------:R-:W-:Y:S01]  /*56e0*/  SEL R3, RZ, 0xffffffff, P1 ;  /* 0xffffffffff037807 */ /* 0x000fe20000800000 */
[----:B------:R-:W-:Y:S01]  /*56f0*/  IMAD.SHL.U32 R222, R206, 0x10, RZ ;  /* 0x00000010cede7824 */ /* 0x000fe200078e00ff */
[----:B------:R-:W-:Y:S01]  /*5700*/  LOP3.LUT P1, R211, R192, 0xff, RZ, 0xc0, !PT ;  /* 0x000000ffc0d37812 */ /* 0x000fe2000782c0ff */
[----:B------:R-:W-:Y:S01]  /*5710*/  IMAD.MOV.U32 R223, RZ, RZ, 0x1 ;  /* 0x00000001ffdf7424 */ /* 0x000fe200078e00ff */
[----:B------:R-:W-:Y:S01]  /*5720*/  BSSY B1, `(.L_x_88) ;  /* 0x0000046000017945 */ /* 0x000fe20003800000 */
[----:B------:R-:W-:Y:S01]  /*5730*/  IMAD R146, R181, 0x100, R144 ;  /* 0x00000100b5927824 */ /* 0x000fe200078e0290 */
[----:B------:R-:W-:Y:S01]  /*5740*/  @P2 SEL R3, R6, R3, !P1 ;  /* 0x0000000306032207 */ /* 0x000fe20004800000 */
[----:B------:R-:W-:Y:S01]  /*5750*/  IMAD.MOV.U32 R220, RZ, RZ, RZ ;  /* 0x000000ffffdc7224 */ /* 0x000fe200078e00ff */
[----:B------:R-:W-:Y:S02]  /*5760*/  CS2R R150, SRZ ;  /* 0x0000000000967805 */ /* 0x000fe4000001ff00 */
[----:B------:R-:W-:Y:S01]  /*5770*/  CS2R R148, SRZ ;  /* 0x0000000000947805 */ /* 0x000fe2000001ff00 */
[----:B------:R2:W4:Y:S01]  /*5780*/  SYNCS.PHASECHK.TRANS64.TRYWAIT P0, [R147+URZ+0xa0], R0 ;  /* 0x0000a000930075a7 */ /* 0x00052200080011ff */
[----:B------:R-:W-:Y:S02]  /*5790*/  LOP3.LUT R3, R3, 0x1, RZ, 0xc0, !PT ;  /* 0x0000000103037812 */ /* 0x000fe400078ec0ff */
[----:B------:R-:W-:Y:S02]  /*57a0*/  CS2R R154, SRZ ;  /* 0x00000000009a7805 */ /* 0x000fe4000001ff00 */
[----:B------:R-:W-:Y:S02]  /*57b0*/  CS2R R152, SRZ ;  /* 0x0000000000987805 */ /* 0x000fe4000001ff00 */
[----:B------:R-:W-:Y:S02]  /*57c0*/  CS2R R158, SRZ ;  /* 0x00000000009e7805 */ /* 0x000fe4000001ff00 */
[----:B------:R-:W-:Y:S01]  /*57d0*/  ISETP.NE.U32.AND P1, PT, R3, 0x1, PT ;  /* 0x000000010300780c */ /* 0x000fe20003f25070 */
[----:B------:R-:W-:Y:S01]  /*57e0*/  VIADD R3, R219, UR41 ;  /* 0x00000029db037c36 */ /* 0x000fe20008000000 */
[----:B------:R-:W-:Y:S02]  /*57f0*/  CS2R R156, SRZ ;  /* 0x00000000009c7805 */ /* 0x000fe4000001ff00 */
[----:B------:R-:W-:Y:S02]  /*5800*/  CS2R R162, SRZ ;  /* 0x0000000000a27805 */ /* 0x000fe4000001ff00 */
[----:B------:R-:W-:Y:S01]  /*5810*/  P2R R225, PR, RZ, 0x2 ;  /* 0x00000002ffe17803 */ /* 0x000fe20000000000 */
[C---:B------:R-:W-:Y:S01]  /*5820*/  IMAD.IADD R215, R3.reuse, 0x1, R221 ;  /* 0x0000000103d77824 */ /* 0x040fe200078e02dd */
[----:B------:R-:W-:Y:S01]  /*5830*/  ISETP.NE.U32.AND P1, PT, R198, 0x1, PT ;  /* 0x00000001c600780c */ /* 0x000fe20003f25070 */
[C---:B------:R-:W-:Y:S01]  /*5840*/  IMAD.IADD R217, R3.reuse, 0x1, R222 ;  /* 0x0000000103d97824 */ /* 0x040fe200078e02de */
[----:B------:R-:W-:Y:S01]  /*5850*/  CS2R R160, SRZ ;  /* 0x0000000000a07805 */ /* 0x000fe2000001ff00 */
[----:B------:R-:W-:Y:S01]  /*5860*/  IMAD.IADD R213, R222, 0x1, R215 ;  /* 0x00000001ded57824 */ /* 0x000fe200078e02d7 */
[----:B------:R-:W-:Y:S02]  /*5870*/  SEL R224, R224, 0x10, !P1 ;  /* 0x00000010e0e07807 */ /* 0x000fe40004800000 */
[----:B------:R-:W-:Y:S02]  /*5880*/  CS2R R166, SRZ ;  /* 0x0000000000a67805 */ /* 0x000fe4000001ff00 */
[----:B------:R-:W-:Y:S02]  /*5890*/  CS2R R164, SRZ ;  /* 0x0000000000a47805 */ /* 0x000fe4000001ff00 */
[----:B------:R-:W-:Y:S02]  /*58a0*/  CS2R R170, SRZ ;  /* 0x0000000000aa7805 */ /* 0x000fe4000001ff00 */
[----:B------:R-:W-:Y:S01]  /*58b0*/  CS2R R168, SRZ ;  /* 0x0000000000a87805 */ /* 0x000fe2000001ff00 */
[----:B------:R-:W-:Y:S01]  /*58c0*/  IMAD.IADD R218, R3, 0x1, R224 ;  /* 0x0000000103da7824 */ /* 0x000fe200078e02e0 */
[----:B------:R-:W-:Y:S01]  /*58d0*/  CS2R R174, SRZ ;  /* 0x0000000000ae7805 */ /* 0x000fe2000001ff00 */
[C---:B------:R-:W-:Y:S01]  /*58e0*/  IMAD.IADD R216, R224.reuse, 0x1, R217 ;  /* 0x00000001e0d87824 */ /* 0x040fe200078e02d9 */
[----:B------:R-:W-:Y:S01]  /*58f0*/  CS2R R172, SRZ ;  /* 0x0000000000ac7805 */ /* 0x000fe2000001ff00 */
[C---:B------:R-:W-:Y:S01]  /*5900*/  IMAD.IADD R214, R224.reuse, 0x1, R215 ;  /* 0x00000001e0d67824 */ /* 0x040fe200078e02d7 */
[----:B------:R-:W-:Y:S02]  /*5910*/  CS2R R178, SRZ ;  /* 0x0000000000b27805 */ /* 0x000fe4000001ff00 */
[----:B------:R-:W-:Y:S01]  /*5920*/  CS2R R176, SRZ ;  /* 0x0000000000b07805 */ /* 0x000fe2000001ff00 */
[----:B------:R-:W-:Y:S01]  /*5930*/  IMAD.IADD R212, R224, 0x1, R213 ;  /* 0x00000001e0d47824 */ /* 0x000fe200078e02d5 */
[----:B-1----:R-:W-:Y:S01]  /*5940*/  @P5 SEL R223, RZ, 0x1, !P3 ;  /* 0x00000001ffdf5807 */ /* 0x002fe20005800000 */
[----:B--2---:R-:W-:Y:S06]  /*5950*/  @!P5 BRA `(.L_x_89) ;  /* 0x000000000088d947 */ /* 0x004fec0003800000 */
[----:B------:R-:W-:Y:S01]  /*5960*/  IMAD.MOV.U32 R151, RZ, RZ, RZ ;  /* 0x000000ffff977224 */ /* 0x000fe200078e00ff */
[----:B------:R-:W-:Y:S01]  /*5970*/  ISETP.NE.AND P1, PT, R223, RZ, PT ;  /* 0x000000ffdf00720c */ /* 0x000fe20003f25270 */
[----:B------:R-:W-:Y:S01]  /*5980*/  BSSY B0, `(.L_x_90) ;  /* 0x0000014000007945 */ /* 0x000fe20003800000 */
[----:B------:R-:W-:Y:S02]  /*5990*/  CS2R R178, SRZ ;  /* 0x0000000000b27805 */ /* 0x000fe4000001ff00 */
        /* <DEDUP_REMOVED lines=13> */
[----:B------:R-:W-:Y:S01]  /*5a70*/  CS2R R148, SRZ ;  /* 0x0000000000947805 */ /* 0x000fe2000001ff00 */
[----:B------:R-:W-:Y:S06]  /*5a80*/  @P1 BRA `(.L_x_91) ;  /* 0x00000000000c1947 */ /* 0x000fec0003800000 */
[----:B------:R-:W-:Y:S04]  /*5a90*/  SHF.L.U32 R3, R204, 0x1f, RZ ;  /* 0x0000001fcc037819 */ /* 0x000fe800000006ff */
[----:B------:R-:W1:Y:S02]  /*5aa0*/  SYNCS.PHASECHK.TRANS64.TRYWAIT P1, [UR41+0x30], R3 ;  /* 0x00003003ff0075a7 */ /* 0x000e640008021129 */
[----:B-1----:R-:W-:Y:S05]  /*5ab0*/  @!P1 BRA `(.L_x_92) ;  /* 0x0000005800dc9947 */ /* 0x002fea0003800000 */
.L_x_91:
[----:B------:R-:W-:Y:S05]  /*5ac0*/  BSYNC B0 ;  /* 0x0000000000007941 */ /* 0x000fea0003800000 */
.L_x_90:
[----:B------:R-:W-:Y:S01]  /*5ad0*/  ISETP.NE.AND P1, PT, R225, RZ, PT ;  /* 0x000000ffe100720c */ /* 0x000fe20003f25270 */
[----:B------:R-:W-:Y:S11]  /*5ae0*/  HFMA2 R220, -RZ, RZ, 0, 5.9604644775390625e-08 ;  /* 0x00000001ffdc7431 */ /* 0x000ff600000001ff */
[----:B------:R-:W-:Y:S01]  /*5af0*/  @!UPT UIADD3 URZ, UPT, UPT, URZ, URZ, URZ ;  /* 0x000000fffffff290 */ /* 0x000fe2000fffe0ff */
[----:B------:R2:W1:Y:S04]  /*5b00*/  @P1 LDS.128 R176, [R219+UR41+0x400] ;  /* 0x00040029dbb01984 */ /* 0x0004680008000c00 */
[----:B------:R2:W1:Y:S04]  /*5b10*/  @P1 LDS.128 R172, [R218+0x400] ;  /* 0x00040000daac1984 */ /* 0x0004680000000c00 */
[----:B------:R2:W1:Y:S04]  /*5b20*/  @P1 LDS.128 R168, [R217+0x400] ;  /* 0x00040000d9a81984 */ /* 0x0004680000000c00 */
[----:B------:R2:W1:Y:S04]  /*5b30*/  @P1 LDS.128 R164, [R216+0x400] ;  /* 0x00040000d8a41984 */ /* 0x0004680000000c00 */
[----:B------:R2:W1:Y:S04]  /*5b40*/  @P1 LDS.128 R160, [R215+0x400] ;  /* 0x00040000d7a01984 */ /* 0x0004680000000c00 */
[----:B------:R2:W1:Y:S04]  /*5b50*/  @P1 LDS.128 R156, [R214+0x400] ;  /* 0x00040000d69c1984 */ /* 0x0004680000000c00 */
[----:B------:R2:W1:Y:S04]  /*5b60*/  @P1 LDS.128 R152, [R213+0x400] ;  /* 0x00040000d5981984 */ /* 0x0004680000000c00 */
[----:B------:R2:W1:Y:S02]  /*5b70*/  @P1 LDS.128 R148, [R212+0x400] ;  /* 0x00040000d4941984 */ /* 0x0004640000000c00 */
.L_x_89:
[----:B------:R-:W-:Y:S05]  /*5b80*/  BSYNC B1 ;  /* 0x0000000000017941 */ /* 0x000fea0003800000 */
.L_x_88:
[----:B-1----:R-:W-:Y:S04]  /*5b90*/  SHF.R.U32.HI R2, RZ, 0x15, R146 ;  /* 0x00000015ff027819 */ /* 0x002fe80000011692 */
[----:B------:R-:W-:Y:S01]  /*5ba0*/  LOP3.LUT P1, RZ, R2, 0x3, R199, 0x48, !PT ;  /* 0x0000000302ff7812 */ /* 0x000fe200078248c7 */
[----:B------:R-:W-:Y:S01]  /*5bb0*/  @!UPT UIADD3 URZ, UPT, UPT, URZ, URZ, URZ ;  /* 0x000000fffffff290 */ /* 0x000fe2000fffe0ff */
[----:B----4-:R-:W-:Y:S11]  /*5bc0*/  @P0 BRA `(.L_x_93) ;  /* 0x0000000000080947 */ /* 0x010ff60003800000 */
[----:B------:R-:W1:Y:S02]  /*5bd0*/  SYNCS.PHASECHK.TRANS64.TRYWAIT P0, [R147+URZ+0xa0], R0 ;  /* 0x0000a000930075a7 */ /* 0x000e6400080011ff */
[----:B-1----:R-:W-:Y:S05]  /*5be0*/  @!P0 BRA `(.L_x_94) ;  /* 0x0000005800a88947 */ /* 0x002fea0003800000 */
.L_x_93:
[----:B------:R-:W-:Y:S05]  /*5bf0*/  @!P1 BRA `(.L_x_95) ;  /* 0x0000000000409947 */ /* 0x000fea0003800000 */
[----:B------:R-:W4:Y:S01]  /*5c00*/  LDCU.64 UR8, c[0x4][0x70] ;  /* 0x01000e00ff0877ac */ /* 0x000f220008000a00 */
[----:B------:R-:W-:Y:S01]  /*5c10*/  MOV R3, 0x0 ;  /* 0x0000000000037802 */ /* 0x000fe20000000f00 */
[----:B------:R-:W-:Y:S02]  /*5c20*/  HFMA2 R12, -RZ, RZ, 0, 5.9604644775390625e-08 ;  /* 0x00000001ff0c7431 */ /* 0x000fe400000001ff */
[----:B------:R-:W-:Y:S02]  /*5c30*/  IMAD.MOV.U32 R8, RZ, RZ, 0x192 ;  /* 0x00000192ff087424 */ /* 0x000fe400078e00ff */
[----:B------:R-:W-:Y:S01]  /*5c40*/  IMAD.MOV.U32 R13, RZ, RZ, RZ ;  /* 0x000000ffff0d7224 */ /* 0x000fe200078e00ff */
[----:B------:R-:W5:Y:S01]  /*5c50*/  LDCU.64 UR6, c[0x4][0x78] ;  /* 0x01000f00ff0677ac */ /* 0x000f620008000a00 */
[----:B------:R-:W1:Y:S01]  /*5c60*/  LDC.64 R2, c[0x4][R3] ;  /* 0x0100000003027b82 */ /* 0x000e620000000a00 */
[----:B------:R-:W2:Y:S01]  /*5c70*/  LDCU.64 UR4, c[0x4][0x10] ;  /* 0x01000200ff0477ac */ /* 0x000ea20008000a00 */
[----:B----4-:R-:W-:Y:S01]  /*5c80*/  MOV R5, UR9 ;  /* 0x0000000900057c02 */ /* 0x010fe20008000f00 */
[----:B------:R-:W-:Y:S01]  /*5c90*/  IMAD.U32 R4, RZ, RZ, UR8 ;  /* 0x00000008ff047e24 */ /* 0x000fe2000f8e00ff */
[----:B-----5:R-:W-:Y:S01]  /*5ca0*/  MOV R7, UR7 ;  /* 0x0000000700077c02 */ /* 0x020fe20008000f00 */
[----:B------:R-:W-:Y:S01]  /*5cb0*/  IMAD.U32 R6, RZ, RZ, UR6 ;  /* 0x00000006ff067e24 */ /* 0x000fe2000f8e00ff */
[----:B--2---:R-:W-:Y:S01]  /*5cc0*/  MOV R11, UR5 ;  /* 0x00000005000b7c02 */ /* 0x004fe20008000f00 */
[----:B------:R-:W-:Y:S02]  /*5cd0*/  IMAD.U32 R10, RZ, RZ, UR4 ;  /* 0x00000004ff0a7e24 */ /* 0x000fe4000f8e00ff */
[----:B------:R-:W-:Y:S07]  /*5ce0*/  LEPC R20, `(.L_x_95) ;  /* 0x000000001014794e */ /* 0x000fee0000000000 */
[----:B-1-3--:R-:W-:Y:S05]  /*5cf0*/  CALL.ABS.NOINC R2 ;  /* 0x0000000002007343 */ /* 0x00afea0003c00000 */
.L_x_95:
[----:B------:R-:W-:Y:S01]  /*5d00*/  SHF.L.U32 R142, R176, 0x10, RZ ;  /* 0x00000010b08e7819 */ /* 0x000fe200000006ff */
[----:B------:R-:W-:Y:S05]  /*5d10*/  WARPSYNC.ALL ;  /* 0x0000000000007948 */ /* 0x000fea0003800000 */
[----:B------:R-:W-:Y:S01]  /*5d20*/  R2UR UR4, R146 ;  /* 0x00000000920472ca */ /* 0x000fe200000e0000 */
[----:B------:R-:W-:Y:S01]  /*5d30*/  BSSY.RECONVERGENT B0, `(.L_x_96) ;  /* 0x00000fc000007945 */ /* 0x000fe20003800200 */
[----:B------:R-:W-:Y:S02]  /*5d40*/  LOP3.LUT R145, R176, 0xffff0000, RZ, 0xc0, !PT ;  /* 0xffff0000b0917812 */ /* 0x000fe400078ec0ff */
[----:B------:R-:W-:Y:S09]  /*5d50*/  ISETP.NE.AND P0, PT, R207, RZ, PT ;  /* 0x000000ffcf00720c */ /* 0x000ff20003f05270 */
[----:B------:R-:W1:Y:S02]  /*5d60*/  LDTM.x64 R4, tmem[UR4] ;  /* 0x00000004000479ee */ /* 0x000e640008340000 */
[--C-:B-1-3--:R-:W-:Y:S01]  /*5d70*/  FFMA R0, R141, R4, R68.reuse ;  /* 0x000000048d007223 */ /* 0x10afe20000000044 */
[----:B------:R-:W-:Y:S01]  /*5d80*/  SHF.L.U32 R4, R177, 0x10, RZ ;  /* 0x00000010b1047819 */ /* 0x000fe200000006ff */
[C-C-:B------:R-:W-:Y:S01]  /*5d90*/  FFMA R2, R141.reuse, R5, R68.reuse ;  /* 0x000000058d027223 */ /* 0x140fe20000000044 */
[----:B------:R-:W-:Y:S01]  /*5da0*/  SHF.L.U32 R5, R178, 0x10, RZ ;  /* 0x00000010b2057819 */ /* 0x000fe200000006ff */
[--C-:B------:R-:W-:Y:S01]  /*5db0*/  FFMA R3, R141, R6, R68.reuse ;  /* 0x000000068d037223 */ /* 0x100fe20000000044 */
[----:B------:R-:W-:Y:S01]  /*5dc0*/  LOP3.LUT R6, R177, 0xffff0000, RZ, 0xc0, !PT ;  /* 0xffff0000b1067812 */ /* 0x000fe200078ec0ff */
[C-C-:B------:R-:W-:Y:S01]  /*5dd0*/  FFMA R69, R141.reuse, R7, R68.reuse ;  /* 0x000000078d457223 */ /* 0x140fe20000000044 */
[----:B------:R-:W-:Y:S01]  /*5de0*/  SHF.L.U32 R7, R172, 0x10, RZ ;  /* 0x00000010ac077819 */ /* 0x000fe200000006ff */
[--C-:B------:R-:W-:Y:S01]  /*5df0*/  FFMA R70, R141, R8, R68.reuse ;  /* 0x000000088d467223 */ /* 0x100fe20000000044 */
[----:B------:R-:W-:Y:S01]  /*5e00*/  LOP3.LUT R8, R175, 0xffff0000, RZ, 0xc0, !PT ;  /* 0xffff0000af087812 */ /* 0x000fe200078ec0ff */
[C-C-:B------:R-:W-:Y:S01]  /*5e10*/  FFMA R71, R141.reuse, R9, R68.reuse ;  /* 0x000000098d477223 */ /* 0x140fe20000000044 */
        /* <DEDUP_REMOVED lines=57> */
[----:B------:R-:W-:Y:S01]  /*61b0*/  FFMA R129, R141, R67, R68 ;  /* 0x000000438d817223 */ /* 0x000fe20000000044 */
[C---:B------:R-:W-:Y:S01]  /*61c0*/  FFMA R0, R143.reuse, R142, R0 ;  /* 0x0000008e8f007223 */ /* 0x040fe20000000000 */
[C---:B------:R-:W-:Y:S01]  /*61d0*/  FFMA R2, R143.reuse, R145, R2 ;  /* 0x000000918f027223 */ /* 0x040fe20000000002 */
[C---:B------:R-:W-:Y:S01]  /*61e0*/  FFMA R3, R143.reuse, R4, R3 ;  /* 0x000000048f037223 */ /* 0x040fe20000000003 */
[----:B------:R-:W-:Y:S01]  /*61f0*/  LOP3.LUT R4, R178, 0xffff0000, RZ, 0xc0, !PT ;  /* 0xffff0000b2047812 */ /* 0x000fe200078ec0ff */
[----:B------:R-:W-:Y:S01]  /*6200*/  FFMA R69, R143, R6, R69 ;  /* 0x000000068f457223 */ /* 0x000fe20000000045 */
[----:B------:R-:W-:Y:S01]  /*6210*/  LOP3.LUT R6, R179, 0xffff0000, RZ, 0xc0, !PT ;  /* 0xffff0000b3067812 */ /* 0x000fe200078ec0ff */
[----:B------:R-:W-:Y:S01]  /*6220*/  FFMA R70, R143, R5, R70 ;  /* 0x000000058f467223 */ /* 0x000fe20000000046 */
[----:B------:R-:W-:Y:S01]  /*6230*/  SHF.L.U32 R5, R179, 0x10, RZ ;  /* 0x00000010b3057819 */ /* 0x000fe200000006ff */
[C---:B------:R-:W-:Y:S01]  /*6240*/  FFMA R71, R143.reuse, R4, R71 ;  /* 0x000000048f477223 */ /* 0x040fe20000000047 */
[----:B------:R-:W-:Y:S02]  /*6250*/  LOP3.LUT R4, R172, 0xffff0000, RZ, 0xc0, !PT ;  /* 0xffff0000ac047812 */ /* 0x000fe400078ec0ff */
[----:B------:R-:W-:Y:S01]  /*6260*/  F2FP.BF16.F32.PACK_AB R228, R2, R0 ;  /* 0x0000000002e4723e */ /* 0x000fe200000010ff */
[----:B------:R-:W-:Y:S01]  /*6270*/  FFMA R72, R143, R5, R72 ;  /* 0x000000058f487223 */ /* 0x000fe20000000048 */
[----:B------:R-:W-:Y:S01]  /*6280*/  SHF.L.U32 R5, R173, 0x10, RZ ;  /* 0x00000010ad057819 */ /* 0x000fe200000006ff */
[C---:B------:R-:W-:Y:S01]  /*6290*/  FFMA R73, R143.reuse, R6, R73 ;  /* 0x000000068f497223 */ /* 0x040fe20000000049 */
[C---:B------:R-:W-:Y:S01]  /*62a0*/  LOP3.LUT R6, R174.reuse, 0xffff0000, RZ, 0xc0, !PT ;  /* 0xffff0000ae067812 */ /* 0x040fe200078ec0ff */
[----:B------:R-:W-:Y:S01]  /*62b0*/  FFMA R74, R143, R7, R74 ;  /* 0x000000078f4a7223 */ /* 0x000fe2000000004a */
[----:B------:R-:W-:Y:S01]  /*62c0*/  SHF.L.U32 R7, R175, 0x10, RZ ;  /* 0x00000010af077819 */ /* 0x000fe200000006ff */
[----:B------:R-:W-:Y:S01]  /*62d0*/  FFMA R75, R143, R4, R75 ;  /* 0x000000048f4b7223 */ /* 0x000fe2000000004b */
[----:B------:R-:W-:Y:S01]  /*62e0*/  LOP3.LUT R4, R173, 0xffff0000, RZ, 0xc0, !PT ;  /* 0xffff0000ad047812 */ /* 0x000fe200078ec0ff */
[----:B------:R-:W-:Y:S01]  /*62f0*/  FFMA R76, R143, R5, R76 ;  /* 0x000000058f4c7223 */ /* 0x000fe2000000004c */
[----:B------:R-:W-:Y:S02]  /*6300*/  SHF.L.U32 R5, R174, 0x10, RZ ;  /* 0x00000010ae057819 */ /* 0x000fe400000006ff */
[----:B------:R-:W-:Y:S01]  /*6310*/  F2FP.BF16.F32.PACK_AB R229, R69, R3 ;  /* 0x0000000345e5723e */ /* 0x000fe200000010ff */
[C---:B------:R-:W-:Y:S01]  /*6320*/  FFMA R77, R143.reuse, R4, R77 ;  /* 0x000000048f4d7223 */ /* 0x040fe2000000004d */
[C---:B------:R-:W-:Y:S01]  /*6330*/  SHF.L.U32 R4, R168.reuse, 0x10, RZ ;  /* 0x00000010a8047819 */ /* 0x040fe200000006ff */
[----:B------:R-:W-:Y:S01]  /*6340*/  FFMA R78, R143, R5, R78 ;  /* 0x000000058f4e7223 */ /* 0x000fe2000000004e */
[----:B------:R-:W-:Y:S01]  /*6350*/  SHF.L.U32 R5, R169, 0x10, RZ ;  /* 0x00000010a9057819 */ /* 0x000fe200000006ff */
[C---:B------:R-:W-:Y:S01]  /*6360*/  FFMA R79, R143.reuse, R6, R79 ;  /* 0x000000068f4f7223 */ /* 0x040fe2000000004f */
[----:B------:R-:W-:Y:S01]  /*6370*/  LOP3.LUT R6, R168, 0xffff0000, RZ, 0xc0, !PT ;  /* 0xffff0000a8067812 */ /* 0x000fe200078ec0ff */
[----:B------:R-:W-:Y:S01]  /*6380*/  FFMA R80, R143, R7, R80 ;  /* 0x000000078f507223 */ /* 0x000fe20000000050 */
[----:B------:R-:W-:Y:S01]  /*6390*/  SHF.L.U32 R7, R171, 0x10, RZ ;  /* 0x00000010ab077819 */ /* 0x000fe200000006ff */
[----:B------:R-:W-:Y:S01]  /*63a0*/  FFMA R81, R143, R8, R81 ;  /* 0x000000088f517223 */ /* 0x000fe20000000051 */
[----:B------:R-:W-:Y:S01]  /*63b0*/  LOP3.LUT R8, R171, 0xffff0000, RZ, 0xc0, !PT ;  /* 0xffff0000ab087812 */ /* 0x000fe200078ec0ff */
[----:B------:R-:W-:Y:S01]  /*63c0*/  FFMA R82, R143, R4, R82 ;  /* 0x000000048f527223 */ /* 0x000fe20000000052 */
[----:B------:R-:W-:Y:S01]  /*63d0*/  LOP3.LUT R4, R169, 0xffff0000, RZ, 0xc0, !PT ;  /* 0xffff0000a9047812 */ /* 0x000fe200078ec0ff */
[C---:B------:R-:W-:Y:S01]  /*63e0*/  FFMA R83, R143.reuse, R6, R83 ;  /* 0x000000068f537223 */ /* 0x040fe20000000053 */
[C---:B------:R-:W-:Y:S01]  /*63f0*/  LOP3.LUT R6, R170.reuse, 0xffff0000, RZ, 0xc0, !PT ;  /* 0xffff0000aa067812 */ /* 0x040fe200078ec0ff */
[C---:B------:R-:W-:Y:S01]  /*6400*/  FFMA R84, R143.reuse, R5, R84 ;  /* 0x000000058f547223 */ /* 0x040fe20000000054 */
[----:B------:R-:W-:Y:S01]  /*6410*/  SHF.L.U32 R5, R170, 0x10, RZ ;  /* 0x00000010aa057819 */ /* 0x000fe200000006ff */
[----:B------:R-:W-:Y:S01]  /*6420*/  FFMA R85, R143, R4, R85 ;  /* 0x000000048f557223 */ /* 0x000fe20000000055 */
[C---:B------:R-:W-:Y:S02]  /*6430*/  SHF.L.U32 R4, R164.reuse, 0x10, RZ ;  /* 0x00000010a4047819 */ /* 0x040fe400000006ff */
[----:B------:R-:W-:Y:S01]  /*6440*/  F2FP.BF16.F32.PACK_AB R230, R71, R70 ;  /* 0x0000004647e6723e */ /* 0x000fe200000010ff */
[----:B------:R-:W-:Y:S01]  /*6450*/  FFMA R86, R143, R5, R86 ;  /* 0x000000058f567223 */ /* 0x000fe20000000056 */
[----:B------:R-:W-:Y:S01]  /*6460*/  SHF.L.U32 R5, R165, 0x10, RZ ;  /* 0x00000010a5057819 */ /* 0x000fe200000006ff */
[C---:B------:R-:W-:Y:S01]  /*6470*/  FFMA R87, R143.reuse, R6, R87 ;  /* 0x000000068f577223 */ /* 0x040fe20000000057 */
[----:B------:R-:W-:Y:S01]  /*6480*/  LOP3.LUT R6, R164, 0xffff0000, RZ, 0xc0, !PT ;  /* 0xffff0000a4067812 */ /* 0x000fe200078ec0ff */
[----:B------:R-:W-:Y:S01]  /*6490*/  FFMA R88, R143, R7, R88 ;  /* 0x000000078f587223 */ /* 0x000fe20000000058 */
[----:B------:R-:W-:Y:S01]  /*64a0*/  SHF.L.U32 R7, R167, 0x10, RZ ;  /* 0x00000010a7077819 */ /* 0x000fe200000006ff */
[----:B------:R-:W-:Y:S01]  /*64b0*/  FFMA R89, R143, R8, R89 ;  /* 0x000000088f597223 */ /* 0x000fe20000000059 */
[----:B------:R-:W-:Y:S01]  /*64c0*/  F2FP.BF16.F32.PACK_AB R231, R73, R72 ;  /* 0x0000004849e7723e */ /* 0x000fe200000010ff */
[----:B------:R-:W-:Y:S01]  /*64d0*/  FFMA R90, R143, R4, R90 ;  /* 0x000000048f5a7223 */ /* 0x000fe2000000005a */
[----:B------:R-:W-:Y:S01]  /*64e0*/  LOP3.LUT R4, R165, 0xffff0000, RZ, 0xc0, !PT ;  /* 0xffff0000a5047812 */ /* 0x000fe200078ec0ff */
[----:B------:R-:W-:Y:S01]  /*64f0*/  FFMA R91, R143, R6, R91 ;  /* 0x000000068f5b7223 */ /* 0x000fe2000000005b */
[----:B------:R-:W-:Y:S01]  /*6500*/  LOP3.LUT R6, R167, 0xffff0000, RZ, 0xc0, !PT ;  /* 0xffff0000a7067812 */ /* 0x000fe200078ec0ff */
[C---:B------:R-:W-:Y:S01]  /*6510*/  FFMA R92, R143.reuse, R5, R92 ;  /* 0x000000058f5c7223 */ /* 0x040fe2000000005c */
[C---:B------:R-:W-:Y:S01]  /*6520*/  SHF.L.U32 R5, R166.reuse, 0x10, RZ ;  /* 0x00000010a6057819 */ /* 0x040fe200000006ff */
[----:B------:R-:W-:Y:S01]  /*6530*/  FFMA R93, R143, R4, R93 ;  /* 0x000000048f5d7223 */ /* 0x000fe2000000005d */
[----:B------:R-:W-:Y:S01]  /*6540*/  LOP3.LUT R4, R166, 0xffff0000, RZ, 0xc0, !PT ;  /* 0xffff0000a6047812 */ /* 0x000fe200078ec0ff */
[----:B------:R1:W-:Y:S01]  /*6550*/  STS.128 [R219+UR41+0x400], R228 ;  /* 0x000400e4db007988 */ /* 0x0003e20008000c29 */
[----:B------:R-:W-:Y:S01]  /*6560*/  F2FP.BF16.F32.PACK_AB R232, R75, R74 ;  /* 0x0000004a4be8723e */ /* 0x000fe200000010ff */
[----:B------:R-:W-:Y:S01]  /*6570*/  FFMA R94, R143, R5, R94 ;  /* 0x000000058f5e7223 */ /* 0x000fe2000000005e */
[----:B------:R-:W-:Y:S01]  /*6580*/  SHF.L.U32 R5, R161, 0x10, RZ ;  /* 0x00000010a1057819 */ /* 0x000fe200000006ff */
[C---:B------:R-:W-:Y:S01]  /*6590*/  FFMA R95, R143.reuse, R4, R95 ;  /* 0x000000048f5f7223 */ /* 0x040fe2000000005f */
[C---:B------:R-:W-:Y:S01]  /*65a0*/  SHF.L.U32 R4, R160.reuse, 0x10, RZ ;  /* 0x00000010a0047819 */ /* 0x040fe200000006ff */
[----:B------:R-:W-:Y:S01]  /*65b0*/  FFMA R96, R143, R7, R96 ;  /* 0x000000078f607223 */ /* 0x000fe20000000060 */
[----:B------:R-:W-:Y:S01]  /*65c0*/  F2FP.BF16.F32.PACK_AB R233, R77, R76 ;  /* 0x0000004c4de9723e */ /* 0x000fe200000010ff */
[C---:B------:R-:W-:Y:S01]  /*65d0*/  FFMA R97, R143.reuse, R6, R97 ;  /* 0x000000068f617223 */ /* 0x040fe20000000061 */
[----:B------:R-:W-:Y:S01]  /*65e0*/  LOP3.LUT R6, R160, 0xffff0000, RZ, 0xc0, !PT ;  /* 0xffff0000a0067812 */ /* 0x000fe200078ec0ff */
[----:B------:R-:W-:Y:S01]  /*65f0*/  FFMA R98, R143, R4, R98 ;  /* 0x000000048f627223 */ /* 0x000fe20000000062 */
[----:B------:R-:W-:Y:S02]  /*6600*/  LOP3.LUT R4, R161, 0xffff0000, RZ, 0xc0, !PT ;  /* 0xffff0000a1047812 */ /* 0x000fe400078ec0ff */
[----:B------:R-:W-:Y:S01]  /*6610*/  F2FP.BF16.F32.PACK_AB R234, R79, R78 ;  /* 0x0000004e4fea723e */ /* 0x000fe200000010ff */
[----:B------:R-:W-:Y:S01]  /*6620*/  FFMA R99, R143, R6, R99 ;  /* 0x000000068f637223 */ /* 0x000fe20000000063 */
[----:B------:R-:W-:Y:S01]  /*6630*/  F2FP.BF16.F32.PACK_AB R235, R81, R80 ;  /* 0x0000005051eb723e */ /* 0x000fe200000010ff */
[C---:B------:R-:W-:Y:S01]  /*6640*/  FFMA R100, R143.reuse, R5, R100 ;  /* 0x000000058f647223 */ /* 0x040fe20000000064 */
[C---:B------:R-:W-:Y:S01]  /*6650*/  SHF.L.U32 R5, R162.reuse, 0x10, RZ ;  /* 0x00000010a2057819 */ /* 0x040fe200000006ff */
[----:B------:R-:W-:Y:S01]  /*6660*/  FFMA R101, R143, R4, R101 ;  /* 0x000000048f657223 */ /* 0x000fe20000000065 */
[----:B------:R-:W-:Y:S01]  /*6670*/  LOP3.LUT R6, R162, 0xffff0000, RZ, 0xc0, !PT ;  /* 0xffff0000a2067812 */ /* 0x000fe200078ec0ff */
[----:B------:R3:W-:Y:S01]  /*6680*/  STS.128 [R218+0x400], R232 ;  /* 0x000400e8da007388 */ /* 0x0007e20000000c00 */
[----:B------:R-:W-:Y:S01]  /*6690*/  SHF.L.U32 R7, R163, 0x10, RZ ;  /* 0x00000010a3077819 */ /* 0x000fe200000006ff */
[----:B------:R-:W-:Y:S01]  /*66a0*/  FFMA R102, R143, R5, R102 ;  /* 0x000000058f667223 */ /* 0x000fe20000000066 */
[----:B------:R-:W-:Y:S01]  /*66b0*/  LOP3.LUT R4, R163, 0xffff0000, RZ, 0xc0, !PT ;  /* 0xffff0000a3047812 */ /* 0x000fe200078ec0ff */
[C---:B------:R-:W-:Y:S01]  /*66c0*/  FFMA R103, R143.reuse, R6, R103 ;  /* 0x000000068f677223 */ /* 0x040fe20000000067 */
[C---:B------:R-:W-:Y:S01]  /*66d0*/  SHF.L.U32 R5, R156.reuse, 0x10, RZ ;  /* 0x000000109c057819 */ /* 0x040fe200000006ff */
[----:B------:R-:W-:Y:S01]  /*66e0*/  FFMA R104, R143, R7, R104 ;  /* 0x000000078f687223 */ /* 0x000fe20000000068 */
[----:B------:R-:W-:Y:S01]  /*66f0*/  F2FP.BF16.F32.PACK_AB R236, R83, R82 ;  /* 0x0000005253ec723e */ /* 0x000fe200000010ff */
[----:B------:R-:W-:Y:S01]  /*6700*/  FFMA R105, R143, R4, R105 ;  /* 0x000000048f697223 */ /* 0x000fe20000000069 */
[----:B------:R-:W-:Y:S01]  /*6710*/  F2FP.BF16.F32.PACK_AB R237, R85, R84 ;  /* 0x0000005455ed723e */ /* 0x000fe200000010ff */
[----:B------:R-:W-:Y:S01]  /*6720*/  FFMA R106, R143, R5, R106 ;  /* 0x000000058f6a7223 */ /* 0x000fe2000000006a */
[----:B------:R-:W-:Y:S02]  /*6730*/  F2FP.BF16.F32.PACK_AB R238, R87, R86 ;  /* 0x0000005657ee723e */ /* 0x000fe400000010ff */
[----:B------:R-:W-:Y:S02]  /*6740*/  F2FP.BF16.F32.PACK_AB R239, R89, R88 ;  /* 0x0000005859ef723e */ /* 0x000fe400000010ff */
[----:B------:R-:W-:Y:S02]  /*6750*/  LOP3.LUT R4, R156, 0xffff0000, RZ, 0xc0, !PT ;  /* 0xffff00009c047812 */ /* 0x000fe400078ec0ff */
[C---:B------:R-:W-:Y:S01]  /*6760*/  SHF.L.U32 R7, R157.reuse, 0x10, RZ ;  /* 0x000000109d077819 */ /* 0x040fe200000006ff */
[----:B------:R4:W-:Y:S01]  /*6770*/  STS.128 [R217+0x400], R236 ;  /* 0x000400ecd9007388 */ /* 0x0009e20000000c00 */
[----:B------:R-:W-:Y:S01]  /*6780*/  LOP3.LUT R6, R157, 0xffff0000, RZ, 0xc0, !PT ;  /* 0xffff00009d067812 */ /* 0x000fe200078ec0ff */
[C---:B------:R-:W-:Y:S01]  /*6790*/  FFMA R107, R143.reuse, R4, R107 ;  /* 0x000000048f6b7223 */ /* 0x040fe2000000006b */
[C---:B------:R-:W-:Y:S01]  /*67a0*/  SHF.L.U32 R4, R158.reuse, 0x10, RZ ;  /* 0x000000109e047819 */ /* 0x040fe200000006ff */
[----:B------:R-:W-:Y:S01]  /*67b0*/  FFMA R108, R143, R7, R108 ;  /* 0x000000078f6c7223 */ /* 0x000fe2000000006c */
[----:B------:R-:W-:Y:S01]  /*67c0*/  SHF.L.U32 R5, R159, 0x10, RZ ;  /* 0x000000109f057819 */ /* 0x000fe200000006ff */
[C---:B------:R-:W-:Y:S01]  /*67d0*/  FFMA R109, R143.reuse, R6, R109 ;  /* 0x000000068f6d7223 */ /* 0x040fe2000000006d */
[----:B------:R-:W-:Y:S01]  /*67e0*/  LOP3.LUT R6, R158, 0xffff0000, RZ, 0xc0, !PT ;  /* 0xffff00009e067812 */ /* 0x000fe200078ec0ff */
[----:B------:R-:W-:Y:S01]  /*67f0*/  FFMA R110, R143, R4, R110 ;  /* 0x000000048f6e7223 */ /* 0x000fe2000000006e */
[----:B------:R-:W-:Y:S02]  /*6800*/  LOP3.LUT R4, R159, 0xffff0000, RZ, 0xc0, !PT ;  /* 0xffff00009f047812 */ /* 0x000fe400078ec0ff */
[----:B------:R-:W-:Y:S01]  /*6810*/  SHF.L.U32 R7, R153, 0x10, RZ ;  /* 0x0000001099077819 */ /* 0x000fe200000006ff */
[C---:B------:R-:W-:Y:S01]  /*6820*/  FFMA R111, R143.reuse, R6, R111 ;  /* 0x000000068f6f7223 */ /* 0x040fe2000000006f */
[C---:B------:R-:W-:Y:S01]  /*6830*/  LOP3.LUT R6, R152.reuse, 0xffff0000, RZ, 0xc0, !PT ;  /* 0xffff000098067812 */ /* 0x040fe200078ec0ff */
[C---:B------:R-:W-:Y:S01]  /*6840*/  FFMA R112, R143.reuse, R5, R112 ;  /* 0x000000058f707223 */ /* 0x040fe20000000070 */
[----:B------:R-:W-:Y:S01]  /*6850*/  SHF.L.U32 R5, R152, 0x10, RZ ;  /* 0x0000001098057819 */ /* 0x000fe200000006ff */
[----:B------:R-:W-:Y:S01]  /*6860*/  FFMA R113, R143, R4, R113 ;  /* 0x000000048f717223 */ /* 0x000fe20000000071 */
[----:B------:R-:W-:Y:S02]  /*6870*/  LOP3.LUT R4, R153, 0xffff0000, RZ, 0xc0, !PT ;  /* 0xffff000099047812 */ /* 0x000fe400078ec0ff */
[----:B-1----:R-:W-:Y:S01]  /*6880*/  F2FP.BF16.F32.PACK_AB R228, R91, R90 ;  /* 0x0000005a5be4723e */ /* 0x002fe200000010ff */
[----:B------:R-:W-:Y:S01]  /*6890*/  FFMA R114, R143, R5, R114 ;  /* 0x000000058f727223 */ /* 0x000fe20000000072 */
[----:B------:R-:W-:Y:S01]  /*68a0*/  F2FP.BF16.F32.PACK_AB R229, R93, R92 ;  /* 0x0000005c5de5723e */ /* 0x000fe200000010ff */
[----:B------:R-:W-:Y:S01]  /*68b0*/  FFMA R115, R143, R6, R115 ;  /* 0x000000068f737223 */ /* 0x000fe20000000073 */
[----:B------:R-:W-:Y:S01]  /*68c0*/  F2FP.BF16.F32.PACK_AB R230, R95, R94 ;  /* 0x0000005e5fe6723e */ /* 0x000fe200000010ff */
[----:B------:R-:W-:Y:S01]  /*68d0*/  FFMA R116, R143, R7, R116 ;  /* 0x000000078f747223 */ /* 0x000fe20000000074 */
[----:B------:R-:W-:Y:S01]  /*68e0*/  F2FP.BF16.F32.PACK_AB R231, R97, R96 ;  /* 0x0000006061e7723e */ /* 0x000fe200000010ff */
[----:B------:R-:W-:Y:S01]  /*68f0*/  FFMA R117, R143, R4, R117 ;  /* 0x000000048f757223 */ /* 0x000fe20000000075 */
[C---:B------:R-:W-:Y:S02]  /*6900*/  SHF.L.U32 R5, R154.reuse, 0x10, RZ ;  /* 0x000000109a057819 */ /* 0x040fe400000006ff */
[----:B------:R-:W-:Y:S01]  /*6910*/  LOP3.LUT R4, R154, 0xffff0000, RZ, 0xc0, !PT ;  /* 0xffff00009a047812 */ /* 0x000fe200078ec0ff */
[----:B------:R1:W-:Y:S01]  /*6920*/  STS.128 [R216+0x400], R228 ;  /* 0x000400e4d8007388 */ /* 0x0003e20000000c00 */
[----:B------:R-:W-:Y:S01]  /*6930*/  SHF.L.U32 R7, R155, 0x10, RZ ;  /* 0x000000109b077819 */ /* 0x000fe200000006ff */
[----:B------:R-:W-:Y:S01]  /*6940*/  FFMA R118, R143, R5, R118 ;  /* 0x000000058f767223 */ /* 0x000fe20000000076 */
[----:B------:R-:W-:Y:S01]  /*6950*/  LOP3.LUT R6, R155, 0xffff0000, RZ, 0xc0, !PT ;  /* 0xffff00009b067812 */ /* 0x000fe200078ec0ff */
[----:B------:R-:W-:Y:S01]  /*6960*/  FFMA R119, R143, R4, R119 ;  /* 0x000000048f777223 */ /* 0x000fe20000000077 */
[----:B---3--:R-:W-:Y:S01]  /*6970*/  F2FP.BF16.F32.PACK_AB R232, R99, R98 ;  /* 0x0000006263e8723e */ /* 0x008fe200000010ff */
[----:B------:R-:W-:Y:S01]  /*6980*/  FFMA R120, R143, R7, R120 ;  /* 0x000000078f787223 */ /* 0x000fe20000000078 */
[----:B------:R-:W-:Y:S01]  /*6990*/  F2FP.BF16.F32.PACK_AB R233, R101, R100 ;  /* 0x0000006465e9723e */ /* 0x000fe200000010ff */
[----:B------:R-:W-:Y:S01]  /*69a0*/  FFMA R121, R143, R6, R121 ;  /* 0x000000068f797223 */ /* 0x000fe20000000079 */
[----:B------:R-:W-:Y:S02]  /*69b0*/  F2FP.BF16.F32.PACK_AB R234, R103, R102 ;  /* 0x0000006667ea723e */ /* 0x000fe400000010ff */
[----:B------:R-:W-:Y:S02]  /*69c0*/  F2FP.BF16.F32.PACK_AB R235, R105, R104 ;  /* 0x0000006869eb723e */ /* 0x000fe400000010ff */
[C---:B------:R-:W-:Y:S02]  /*69d0*/  SHF.L.U32 R4, R148.reuse, 0x10, RZ ;  /* 0x0000001094047819 */ /* 0x040fe400000006ff */
[----:B------:R-:W-:Y:S01]  /*69e0*/  LOP3.LUT R6, R148, 0xffff0000, RZ, 0xc0, !PT ;  /* 0xffff000094067812 */ /* 0x000fe200078ec0ff */
[----:B------:R1:W-:Y:S01]  /*69f0*/  STS.128 [R215+0x400], R232 ;  /* 0x000400e8d7007388 */ /* 0x0003e20000000c00 */
[----:B------:R-:W-:Y:S01]  /*6a00*/  SHF.L.U32 R5, R149, 0x10, RZ ;  /* 0x0000001095057819 */ /* 0x000fe200000006ff */
[----:B------:R-:W-:Y:S01]  /*6a10*/  FFMA R122, R143, R4, R122 ;  /* 0x000000048f7a7223 */ /* 0x000fe2000000007a */
[----:B----4-:R-:W-:Y:S01]  /*6a20*/  F2FP.BF16.F32.PACK_AB R236, R107, R106 ;  /* 0x0000006a6bec723e */ /* 0x010fe200000010ff */
        /* <DEDUP_REMOVED lines=9> */
[----:B------:R-:W-:Y:S01]  /*6ac0*/  FFMA R125, R143, R4, R125 ;  /* 0x000000048f7d7223 */ /* 0x000fe2000000007d */
[----:B------:R-:W-:Y:S01]  /*6ad0*/  SHF.L.U32 R7, R151, 0x10, RZ ;  /* 0x0000001097077819 */ /* 0x000fe200000006ff */
[----:B------:R-:W-:Y:S01]  /*6ae0*/  FFMA R126, R143, R5, R126 ;  /* 0x000000058f7e7223 */ /* 0x000fe2000000007e */
[----:B------:R-:W-:Y:S01]  /*6af0*/  LOP3.LUT R8, R151, 0xffff0000, RZ, 0xc0, !PT ;  /* 0xffff000097087812 */ /* 0x000fe200078ec0ff */
[----:B------:R-:W-:Y:S01]  /*6b00*/  FFMA R127, R143, R6, R127 ;  /* 0x000000068f7f7223 */ /* 0x000fe2000000007f */
[----:B------:R-:W-:Y:S01]  /*6b10*/  F2FP.BF16.F32.PACK_AB R240, R115, R114 ;  /* 0x0000007273f0723e */ /* 0x000fe200000010ff */
[----:B------:R-:W-:Y:S01]  /*6b20*/  FFMA R128, R143, R7, R128 ;  /* 0x000000078f807223 */ /* 0x000fe20000000080 */
[----:B------:R-:W-:Y:S01]  /*6b30*/  F2FP.BF16.F32.PACK_AB R241, R117, R116 ;  /* 0x0000007475f1723e */ /* 0x000fe200000010ff */
[----:B------:R-:W-:Y:S01]  /*6b40*/  FFMA R129, R143, R8, R129 ;  /* 0x000000088f817223 */ /* 0x000fe20000000081 */
[----:B------:R-:W-:Y:S02]  /*6b50*/  F2FP.BF16.F32.PACK_AB R242, R119, R118 ;  /* 0x0000007677f2723e */ /* 0x000fe400000010ff */
[----:B------:R-:W-:Y:S02]  /*6b60*/  F2FP.BF16.F32.PACK_AB R243, R121, R120 ;  /* 0x0000007879f3723e */ /* 0x000fe400000010ff */
[----:B------:R-:W-:Y:S02]  /*6b70*/  F2FP.BF16.F32.PACK_AB R244, R123, R122 ;  /* 0x0000007a7bf4723e */ /* 0x000fe400000010ff */
[----:B------:R-:W-:Y:S01]  /*6b80*/  F2FP.BF16.F32.PACK_AB R245, R125, R124 ;  /* 0x0000007c7df5723e */ /* 0x000fe200000010ff */
[----:B------:R1:W-:Y:S01]  /*6b90*/  STS.128 [R213+0x400], R240 ;  /* 0x000400f0d5007388 */ /* 0x0003e20000000c00 */
[----:B------:R-:W-:Y:S02]  /*6ba0*/  F2FP.BF16.F32.PACK_AB R246, R127, R126 ;  /* 0x0000007e7ff6723e */ /* 0x000fe400000010ff */
[----:B------:R-:W-:Y:S05]  /*6bb0*/  F2FP.BF16.F32.PACK_AB R247, R129, R128 ;  /* 0x0000008081f7723e */ /* 0x000fea00000010ff */
[----:B------:R1:W-:Y:S01]  /*6bc0*/  STS.128 [R212+0x400], R244 ;  /* 0x000400f4d4007388 */ /* 0x0003e20000000c00 */
[----:B------:R-:W-:Y:S01]  /*6bd0*/  @!PT LDS RZ, [RZ] ;  /* 0x00000000fffff984 */ /* 0x000fe20000000800 */
[----:B------:R-:W-:Y:S01]  /*6be0*/  @!PT LDS RZ, [RZ] ;  /* 0x00000000fffff984 */ /* 0x000fe20000000800 */
[----:B------:R-:W-:Y:S01]  /*6bf0*/  @!PT LDS RZ, [RZ] ;  /* 0x00000000fffff984 */ /* 0x000fe20000000800 */
[----:B------:R-:W-:Y:S01]  /*6c00*/  @!PT LDS RZ, [RZ] ;  /* 0x00000000fffff984 */ /* 0x000fe20000000800 */
[----:B------:R3:W-:Y:S07]  /*6c10*/  MEMBAR.ALL.CTA ;  /* 0x0000000000007992 */ /* 0x0007ee0000008000 */
[----:B---3--:R-:W3:Y:S02]  /*6c20*/  FENCE.VIEW.ASYNC.S ;  /* 0x00000000000073c6 */ /* 0x008ee40000000000 */
[----:B---3--:R-:W-:Y:S06]  /*6c30*/  BAR.SYNC.DEFER_BLOCKING 0x1, 0x80 ;  /* 0x0042000000007b1d */ /* 0x008fec0000010000 */
[----:B------:R-:W-:Y:S05]  /*6c40*/  @P0 BRA `(.L_x_97) ;  /* 0x0000000000280947 */ /* 0x000fea0003800000 */
[----:B------:R-:W-:Y:S02]  /*6c50*/  UIADD3 UR4, UPT, UPT, UR41, 0x400, URZ ;  /* 0x0000040029047890 */ /* 0x000fe4000fffe0ff */
[----:B------:R-:W-:Y:S01]  /*6c60*/  UIADD3 UR6, UP0, UPT, UR54, 0x680, URZ ;  /* 0x0000068036067890 */ /* 0x000fe2000ff1e0ff */
[----:B------:R-:W-:Y:S03]  /*6c70*/  UMOV UR51, UR44 ;  /* 0x0000002c00337c82 */ /* 0x000fe60008000000 */
[----:B------:R-:W-:Y:S01]  /*6c80*/  MOV R200, UR4 ;  /* 0x0000000400c87c02 */ /* 0x000fe20008000f00 */
[----:B------:R-:W-:Y:S03]  /*6c90*/  UIADD3.X UR7, UPT, UPT, URZ, UR55, URZ, UP0, !UPT ;  /* 0x00000037ff077290 */ /* 0x000fe600087fe4ff */
[----:B------:R-:W-:Y:S11]  /*6ca0*/  R2UR UR48, R200 ;  /* 0x00000000c83072ca */ /* 0x000ff600000e0000 */
[----:B------:R-:W-:Y:S02]  /*6cb0*/  @!UPT UIADD3 URZ, UPT, UPT, URZ, URZ, URZ ;  /* 0x000000fffffff290 */ /* 0x000fe4000fffe0ff */
[----:B------:R3:W-:Y:S01]  /*6cc0*/  UTMASTG.3D [UR48], [UR6] ;  /* 0x00000030060073b5 */ /* 0x0007e20008010000 */
[----:B------:R0:W-:Y:S01]  /*6cd0*/  UTMACMDFLUSH ;  /* 0x00000000000079b7 */ /* 0x0001e20000000000 */
[----:B---3--:R-:W-:Y:S04]  /*6ce0*/  DEPBAR.LE SB0, 0x1 ;  /* 0x000080400000791a */ /* 0x008fe80000000000 */
.L_x_97:
[----:B------:R-:W-:Y:S05]  /*6cf0*/  BSYNC.RECONVERGENT B0 ;  /* 0x0000000000007941 */ /* 0x000fea0003800200 */
.L_x_96:
[----:B------:R-:W-:Y:S01]  /*6d00*/  BAR.SYNC.DEFER_BLOCKING 0x1, 0x80 ;  /* 0x0042000000007b1d */ /* 0x000fe20000010000 */
[----:B------:R-:W-:Y:S01]  /*6d10*/  ISETP.NE.AND P1, PT, R210, RZ, PT ;  /* 0x000000ffd200720c */ /* 0x000fe20003f25270 */
[----:B------:R-:W-:Y:S01]  /*6d20*/  UISETP.NE.AND UP0, UPT, UR45, URZ, UPT ;  /* 0x000000ff2d00728c */ /* 0x000fe2000bf05270 */
[----:B------:R-:W-:Y:S11]  /*6d30*/  LEA R3, R220, UR41, 0x3 ;  /* 0x00000029dc037c11 */ /* 0x000ff6000f8e18ff */
[----:B------:R-:W-:Y:S01]  /*6d40*/  @P1 SHF.L.U32 R2, R204, 0x1f, RZ ;  /* 0x0000001fcc021819 */ /* 0x000fe200000006ff */
[----:B------:R-:W-:Y:S06]  /*6d50*/  BRA.U !UP0, `(.L_x_98) ;  /* 0x0000000108247547 */ /* 0x000fec000b800000 */
[----:B------:R-:W-:Y:S01]  /*6d60*/  IMAD.U32 R5, RZ, RZ, UR52 ;  /* 0x00000034ff057e24 */ /* 0x000fe2000f8e00ff */
[----:B------:R-:W-:Y:S01]  /*6d70*/  MOV R0, UR37 ;  /* 0x0000002500007c02 */ /* 0x000fe20008000f00 */
[----:B------:R-:W-:Y:S03]  /*6d80*/  UIADD3 UR52, UPT, UPT, UR52, 0x1, URZ ;  /* 0x0000000134347890 */ /* 0x000fe6000fffe0ff */
[----:B------:R-:W-:Y:S01]  /*6d90*/  @P1 LEA R5, R5, UR41, 0x3 ;  /* 0x0000002905051c11 */ /* 0x000fe2000f8e18ff */
[----:B------:R-:W-:Y:S04]  /*6da0*/  UISETP.NE.AND UP0, UPT, UR52, 0x4, UPT ;  /* 0x000000043400788c */ /* 0x000fe8000bf05270 */
[----:B------:R-:W-:Y:S01]  /*6db0*/  @P1 VIADD R5, R5, 0x50 ;  /* 0x0000005005051836 */ /* 0x000fe20000000000 */
[----:B------:R-:W-:Y:S04]  /*6dc0*/  USEL UR52, UR52, URZ, UP0 ;  /* 0x000000ff34347287 */ /* 0x000fe80008000000 */
[----:B------:R-:W-:Y:S04]  /*6dd0*/  @P1 PRMT R0, R0, 0x654, R5 ;  /* 0x0000065400001816 */ /* 0x000fe80000000005 */
[----:B------:R3:W-:Y:S04]  /*6de0*/  @P1 SYNCS.ARRIVE.TRANS64.RED.A1T0 RZ, [R0+URZ], RZ ;  /* 0x000000ff00ff19a7 */ /* 0x0007e800081004ff */
.L_x_98:
[----:B------:R-:W4:Y:S01]  /*6df0*/  @P1 SYNCS.PHASECHK.TRANS64.TRYWAIT P0, [R3+URZ+0x30], R2 ;  /* 0x00003002030015a7 */ /* 0x000f2200080011ff */
[----:B------:R-:W-:Y:S01]  /*6e00*/  BSSY B1, `(.L_x_99) ;  /* 0x000001f000017945 */ /* 0x000fe20003800000 */
[----:B----4-:R-:W-:Y:S03]  /*6e10*/  @P1 SEL R223, RZ, 0x1, !P0 ;  /* 0x00000001ffdf1807 */ /* 0x010fe60004000000 */
[----:B------:R-:W-:Y:S05]  /*6e20*/  @!P1 BRA `(.L_x_100) ;  /* 0x0000000000709947 */ /* 0x000fea0003800000 */
[----:B------:R-:W-:Y:S01]  /*6e30*/  ISETP.NE.AND P1, PT, R225, RZ, PT ;  /* 0x000000ffe100720c */ /* 0x000fe20003f25270 */
[----:B------:R-:W-:Y:S01]  /*6e40*/  BSSY B0, `(.L_x_101) ;  /* 0x000000b000007945 */ /* 0x000fe20003800000 */
[----:B------:R-:W-:Y:S11]  /*6e50*/  ISETP.NE.AND P0, PT, R223, RZ, PT ;  /* 0x000000ffdf00720c */ /* 0x000ff60003f05270 */
[----:B------:R-:W-:Y:S05]  /*6e60*/  @P1 IMAD R4, R220, 0x4000, R219 ;  /* 0x00004000dc041824 */ /* 0x000fea00078e02db */
[----:B------:R-:W-:Y:S04]  /*6e70*/  @P1 IADD3 R9, PT, PT, R4, UR41, RZ ;  /* 0x0000002904091c10 */ /* 0x000fe8000fffe0ff */
[----:B------:R-:W-:Y:S01]  /*6e80*/  @P1 IADD3 R7, PT, PT, R222, R9, RZ ;  /* 0x00000009de071210 */ /* 0x000fe20007ffe0ff */
[--C-:B------:R-:W-:Y:S02]  /*6e90*/  @P1 IMAD.IADD R5, R221, 0x1, R9.reuse ;  /* 0x00000001dd051824 */ /* 0x100fe400078e0209 */
[----:B------:R-:W-:Y:S01]  /*6ea0*/  @P1 IMAD.IADD R2, R224, 0x1, R9 ;  /* 0x00000001e0021824 */ /* 0x000fe200078e0209 */
[----:B------:R-:W-:Y:S06]  /*6eb0*/  @P0 BRA `(.L_x_102) ;  /* 0x00000000000c0947 */ /* 0x000fec0003800000 */
[----:B---3--:R-:W-:Y:S04]  /*6ec0*/  SHF.L.U32 R0, R204, 0x1f, RZ ;  /* 0x0000001fcc007819 */ /* 0x008fe800000006ff */
[----:B------:R-:W3:Y:S02]  /*6ed0*/  SYNCS.PHASECHK.TRANS64.TRYWAIT P0, [R3+URZ+0x30], R0 ;  /* 0x00003000030075a7 */ /* 0x000ee400080011ff */
[----:B---3--:R-:W-:Y:S05]  /*6ee0*/  @!P0 BRA `(.L_x_103) ;  /* 0x0000004400fc8947 */ /* 0x008fea0003800000 */
.L_x_102:
[----:B------:R-:W-:Y:S05]  /*6ef0*/  BSYNC B0 ;  /* 0x0000000000007941 */ /* 0x000fea0003800000 */
.L_x_101:
[----:B------:R-:W-:Y:S01]  /*6f00*/  ISETP.NE.AND P0, PT, R225, RZ, PT ;  /* 0x000000ffe100720c */ /* 0x000fe20003f05270 */
[----:B------:R-:W-:Y:S11]  /*6f10*/  VIADD R220, R220, 0x1 ;  /* 0x00000001dcdc7836 */ /* 0x000ff60000000000 */
[----:B------:R-:W-:Y:S01]  /*6f20*/  @!UPT UIADD3 URZ, UPT, UPT, URZ, URZ, URZ ;  /* 0x000000fffffff290 */ /* 0x000fe2000fffe0ff */
[----:B------:R4:W1:Y:S01]  /*6f30*/  @P0 LDS.128 R176, [R4+UR41+0x400] ;  /* 0x0004002904b00984 */ /* 0x0008620008000c00 */
[--C-:B---3--:R-:W-:Y:S01]  /*6f40*/  @P0 IMAD.IADD R3, R222, 0x1, R5.reuse ;  /* 0x00000001de030824 */ /* 0x108fe200078e0205 */
[C---:B------:R-:W-:Y:S01]  /*6f50*/  @P0 IADD3 R0, PT, PT, R224.reuse, R7, RZ ;  /* 0x00000007e0000210 */ /* 0x040fe20007ffe0ff */
[C---:B------:R-:W-:Y:S01]  /*6f60*/  @P0 IMAD.IADD R6, R224.reuse, 0x1, R5 ;  /* 0x00000001e0060824 */ /* 0x040fe200078e0205 */
[----:B------:R4:W3:Y:S02]  /*6f70*/  @P0 LDS.128 R172, [R2+0x400] ;  /* 0x0004000002ac0984 */ /* 0x0008e40000000c00 */
[----:B------:R-:W-:Y:S02]  /*6f80*/  @P0 IADD3 R8, PT, PT, R224, R3, RZ ;  /* 0x00000003e0080210 */ /* 0x000fe40007ffe0ff */
[----:B------:R4:W1:Y:S04]  /*6f90*/  @P0 LDS.128 R168, [R7+0x400] ;  /* 0x0004000007a80984 */ /* 0x0008680000000c00 */
[----:B------:R4:W1:Y:S04]  /*6fa0*/  @P0 LDS.128 R164, [R0+0x400] ;  /* 0x0004000000a40984 */ /* 0x0008680000000c00 */
[----:B------:R4:W1:Y:S04]  /*6fb0*/  @P0 LDS.128 R160, [R5+0x400] ;  /* 0x0004000005a00984 */ /* 0x0008680000000c00 */
[----:B------:R4:W1:Y:S04]  /*6fc0*/  @P0 LDS.128 R156, [R6+0x400] ;  /* 0x00040000069c0984 */ /* 0x0008680000000c00 */
[----:B------:R4:W1:Y:S04]  /*6fd0*/  @P0 LDS.128 R152, [R3+0x400] ;  /* 0x0004000003980984 */ /* 0x0008680000000c00 */
[----:B------:R4:W1:Y:S02]  /*6fe0*/  @P0 LDS.128 R148, [R8+0x400] ;  /* 0x0004000008940984 */ /* 0x0008640000000c00 */
.L_x_100:
[----:B------:R-:W-:Y:S05]  /*6ff0*/  BSYNC B1 ;  /* 0x0000000000017941 */ /* 0x000fea0003800000 */
.L_x_99:
[----:B---34-:R-:W-:Y:S05]  /*7000*/  VIADD R0, R146, 0x40 ;  /* 0x0000004092007836 */ /* 0x018fea0000000000 */
[----:B------:R-:W-:Y:S04]  /*7010*/  SHF.R.U32.HI R0, RZ, 0x15, R0 ;  /* 0x00000015ff007819 */ /* 0x000fe80000011600 */
[----:B------:R-:W-:Y:S11]  /*7020*/  LOP3.LUT P0, RZ, R0, 0x3, R199, 0x48, !PT ;  /* 0x0000000300ff7812 */ /* 0x000ff600078048c7 */
[----:B------:R-:W-:Y:S02]  /*7030*/  @!UPT UIADD3 URZ, UPT, UPT, URZ, URZ, URZ ;  /* 0x000000fffffff290 */ /* 0x000fe4000fffe0ff */
[----:B------:R-:W-:Y:S05]  /*7040*/  @!P0 BRA `(.L_x_104) ;  /* 0x0000000000408947 */ /* 0x000fea0003800000 */
[----:B------:R-:W3:Y:S01]  /*7050*/  LDCU.64 UR8, c[0x4][0x70] ;  /* 0x01000e00ff0877ac */ /* 0x000ee20008000a00 */
[----:B------:R-:W-:Y:S01]  /*7060*/  MOV R3, 0x0 ;  /* 0x0000000000037802 */ /* 0x000fe20000000f00 */
[----:B------:R-:W-:Y:S02]  /*7070*/  HFMA2 R12, -RZ, RZ, 0, 5.9604644775390625e-08 ;  /* 0x00000001ff0c7431 */ /* 0x000fe400000001ff */
[----:B------:R-:W-:Y:S02]  /*7080*/  IMAD.MOV.U32 R8, RZ, RZ, 0x192 ;  /* 0x00000192ff087424 */ /* 0x000fe400078e00ff */
[----:B------:R-:W-:Y:S01]  /*7090*/  IMAD.MOV.U32 R13, RZ, RZ, RZ ;  /* 0x000000ffff0d7224 */ /* 0x000fe200078e00ff */
[----:B------:R-:W4:Y:S01]  /*70a0*/  LDCU.64 UR6, c[0x4][0x78] ;  /* 0x01000f00ff0677ac */ /* 0x000f220008000a00 */
[----:B------:R-:W1:Y:S01]  /*70b0*/  LDC.64 R2, c[0x4][R3] ;  /* 0x0100000003027b82 */ /* 0x000e620000000a00 */
[----:B------:R-:W5:Y:S01]  /*70c0*/  LDCU.64 UR4, c[0x4][0x10] ;  /* 0x01000200ff0477ac */ /* 0x000f620008000a00 */
[----:B---3--:R-:W-:Y:S01]  /*70d0*/  MOV R5, UR9 ;  /* 0x0000000900057c02 */ /* 0x008fe20008000f00 */
[----:B------:R-:W-:Y:S01]  /*70e0*/  IMAD.U32 R4, RZ, RZ, UR8 ;  /* 0x00000008ff047e24 */ /* 0x000fe2000f8e00ff */
[----:B----4-:R-:W-:Y:S01]  /*70f0*/  MOV R7, UR7 ;  /* 0x0000000700077c02 */ /* 0x010fe20008000f00 */
[----:B------:R-:W-:Y:S01]  /*7100*/  IMAD.U32 R6, RZ, RZ, UR6 ;  /* 0x00000006ff067e24 */ /* 0x000fe2000f8e00ff */
[----:B-----5:R-:W-:Y:S01]  /*7110*/  MOV R11, UR5 ;  /* 0x00000005000b7c02 */ /* 0x020fe20008000f00 */
[----:B------:R-:W-:Y:S02]  /*7120*/  IMAD.U32 R10, RZ, RZ, UR4 ;  /* 0x00000004ff0a7e24 */ /* 0x000fe4000f8e00ff */
[----:B------:R-:W-:Y:S07]  /*7130*/  LEPC R20, `(.L_x_104) ;  /* 0x000000001014794e */ /* 0x000fee0000000000 */
[----:B-12---:R-:W-:Y:S05]  /*7140*/  CALL.ABS.NOINC R2 ;  /* 0x0000000002007343 */ /* 0x006fea0003c00000 */
.L_x_104:
[----:B------:R-:W-:Y:S01]  /*7150*/  ISETP.NE.AND P6, PT, R210, RZ, PT ;  /* 0x000000ffd200720c */ /* 0x000fe20003fc5270 */
[----:B------:R-:W-:Y:S05]  /*7160*/  WARPSYNC.ALL ;  /* 0x0000000000007948 */ /* 0x000fea0003800000 */
[----:B------:R-:W-:Y:S01]  /*7170*/  R2UR UR4, R146 ;  /* 0x00000000920472ca */ /* 0x000fe200000e0000 */
[----:B------:R-:W-:Y:S01]  /*7180*/  BSSY.RECONVERGENT B0, `(.L_x_105) ;  /* 0x0000103000007945 */ /* 0x000fe20003800200 */
[----:B------:R-:W-:Y:S02]  /*7190*/  MOV R3, UR52 ;  /* 0x0000003400037c02 */ /* 0x000fe40008000f00 */
[----:B------:R-:W-:Y:S02]  /*71a0*/  MOV R226, UR37 ;  /* 0x0000002500e27c02 */ /* 0x000fe40008000f00 */
[C---:B-1----:R-:W-:Y:S02]  /*71b0*/  SHF.L.U32 R142, R176.reuse, 0x10, RZ ;  /* 0x00000010b08e7819 */ /* 0x042fe400000006ff */
[----:B------:R-:W-:Y:S02]  /*71c0*/  @P6 LEA R3, R3, UR41, 0x3 ;  /* 0x0000002903036c11 */ /* 0x000fe4000f8e18ff */
[----:B------:R-:W-:Y:S02]  /*71d0*/  LOP3.LUT R145, R176, 0xffff0000, RZ, 0xc0, !PT ;  /* 0xffff0000b0917812 */ /* 0x000fe400078ec0ff */
[----:B------:R-:W-:Y:S01]  /*71e0*/  @P6 IADD3 R3, PT, PT, R3, 0x50, RZ ;  /* 0x0000005003036810 */ /* 0x000fe20007ffe0ff */
[----:B------:R-:W1:Y:S01]  /*71f0*/  LDTM.x64 R4, tmem[UR4+0x40] ;  /* 0x00004004000479ee */ /* 0x000e620008340000 */
[----:B------:R-:W-:Y:S02]  /*7200*/  ISETP.NE.AND P0, PT, R207, RZ, PT ;  /* 0x000000ffcf00720c */ /* 0x000fe40003f05270 */
[----:B------:R-:W-:Y:S01]  /*7210*/  @P6 PRMT R226, R226, 0x654, R3 ;  /* 0x00000654e2e26816 */ /* 0x000fe20000000003 */
[--C-:B-1----:R-:W-:Y:S01]  /*7220*/  FFMA R0, R141, R4, R68.reuse ;  /* 0x000000048d007223 */ /* 0x102fe20000000044 */
[----:B------:R-:W-:Y:S01]  /*7230*/  SHF.L.U32 R4, R177, 0x10, RZ ;  /* 0x00000010b1047819 */ /* 0x000fe200000006ff */
[C-C-:B------:R-:W-:Y:S01]  /*7240*/  FFMA R2, R141.reuse, R5, R68.reuse ;  /* 0x000000058d027223 */ /* 0x140fe20000000044 */
[C---:B------:R-:W-:Y:S01]  /*7250*/  SHF.L.U32 R5, R178.reuse, 0x10, RZ ;  /* 0x00000010b2057819 */ /* 0x040fe200000006ff */
        /* <DEDUP_REMOVED lines=67> */
[C---:B------:R-:W-:Y:S01]  /*7690*/  FFMA R69, R143.reuse, R6, R69 ;  /* 0x000000068f457223 */ /* 0x040fe20000000045 */
[----:B------:R-:W-:Y:S01]  /*76a0*/  FFMA R70, R143, R5, R70 ;  /* 0x000000058f467223 */ /* 0x000fe20000000046 */
[----:B------:R-:W-:Y:S02]  /*76b0*/  F2FP.BF16.F32.PACK_AB R228, R2, R0 ;  /* 0x0000000002e4723e */ /* 0x000fe400000010ff */
[----:B------:R-:W-:Y:S01]  /*76c0*/  SHF.L.U32 R5, R179, 0x10, RZ ;  /* 0x00000010b3057819 */ /* 0x000fe200000006ff */
[----:B------:R-:W-:Y:S01]  /*76d0*/  FFMA R71, R143, R4, R71 ;  /* 0x000000048f477223 */ /* 0x000fe20000000047 */
[----:B------:R-:W-:Y:S02]  /*76e0*/  F2FP.BF16.F32.PACK_AB R229, R69, R3 ;  /* 0x0000000345e5723e */ /* 0x000fe400000010ff */
[----:B------:R-:W-:Y:S01]  /*76f0*/  LOP3.LUT R0, R179, 0xffff0000, RZ, 0xc0, !PT ;  /* 0xffff0000b3007812 */ /* 0x000fe200078ec0ff */
[C---:B------:R-:W-:Y:S01]  /*7700*/  FFMA R72, R143.reuse, R5, R72 ;  /* 0x000000058f487223 */ /* 0x040fe20000000048 */
[C---:B------:R-:W-:Y:S02]  /*7710*/  SHF.L.U32 R3, R172.reuse, 0x10, RZ ;  /* 0x00000010ac037819 */ /* 0x040fe400000006ff */
[----:B------:R-:W-:Y:S01]  /*7720*/  LOP3.LUT R2, R172, 0xffff0000, RZ, 0xc0, !PT ;  /* 0xffff0000ac027812 */ /* 0x000fe200078ec0ff */
[----:B------:R-:W-:Y:S01]  /*7730*/  FFMA R73, R143, R0, R73 ;  /* 0x000000008f497223 */ /* 0x000fe20000000049 */
[----:B------:R-:W-:Y:S01]  /*7740*/  SHF.L.U32 R0, R173, 0x10, RZ ;  /* 0x00000010ad007819 */ /* 0x000fe200000006ff */
[C---:B------:R-:W-:Y:S01]  /*7750*/  FFMA R74, R143.reuse, R3, R74 ;  /* 0x000000038f4a7223 */ /* 0x040fe2000000004a */
[C---:B------:R-:W-:Y:S01]  /*7760*/  SHF.L.U32 R3, R174.reuse, 0x10, RZ ;  /* 0x00000010ae037819 */ /* 0x040fe200000006ff */
[----:B------:R-:W-:Y:S01]  /*7770*/  FFMA R75, R143, R2, R75 ;  /* 0x000000028f4b7223 */ /* 0x000fe2000000004b */
[----:B------:R-:W-:Y:S01]  /*7780*/  LOP3.LUT R2, R173, 0xffff0000, RZ, 0xc0, !PT ;  /* 0xffff0000ad027812 */ /* 0x000fe200078ec0ff */
[C---:B------:R-:W-:Y:S01]  /*7790*/  FFMA R76, R143.reuse, R0, R76 ;  /* 0x000000008f4c7223 */ /* 0x040fe2000000004c */
[----:B------:R-:W-:Y:S02]  /*77a0*/  LOP3.LUT R0, R174, 0xffff0000, RZ, 0xc0, !PT ;  /* 0xffff0000ae007812 */ /* 0x000fe400078ec0ff */
[C---:B------:R-:W-:Y:S01]  /*77b0*/  SHF.L.U32 R5, R168.reuse, 0x10, RZ ;  /* 0x00000010a8057819 */ /* 0x040fe200000006ff */
[----:B------:R-:W-:Y:S01]  /*77c0*/  FFMA R77, R143, R2, R77 ;  /* 0x000000028f4d7223 */ /* 0x000fe2000000004d */
[----:B------:R-:W-:Y:S01]  /*77d0*/  LOP3.LUT R2, R175, 0xffff0000, RZ, 0xc0, !PT ;  /* 0xffff0000af027812 */ /* 0x000fe200078ec0ff */
[----:B------:R-:W-:Y:S01]  /*77e0*/  FFMA R78, R143, R3, R78 ;  /* 0x000000038f4e7223 */ /* 0x000fe2000000004e */
[----:B------:R-:W-:Y:S01]  /*77f0*/  SHF.L.U32 R3, R175, 0x10, RZ ;  /* 0x00000010af037819 */ /* 0x000fe200000006ff */
[----:B------:R-:W-:Y:S01]  /*7800*/  FFMA R79, R143, R0, R79 ;  /* 0x000000008f4f7223 */ /* 0x000fe2000000004f */
[----:B------:R-:W-:Y:S02]  /*7810*/  LOP3.LUT R0, R168, 0xffff0000, RZ, 0xc0, !PT ;  /* 0xffff0000a8007812 */ /* 0x000fe400078ec0ff */
[----:B------:R-:W-:Y:S01]  /*7820*/  LOP3.LUT R4, R171, 0xffff0000, RZ, 0xc0, !PT ;  /* 0xffff0000ab047812 */ /* 0x000fe200078ec0ff */
[C---:B------:R-:W-:Y:S01]  /*7830*/  FFMA R80, R143.reuse, R3, R80 ;  /* 0x000000038f507223 */ /* 0x040fe20000000050 */
[C---:B------:R-:W-:Y:S01]  /*7840*/  SHF.L.U32 R3, R170.reuse, 0x10, RZ ;  /* 0x00000010aa037819 */ /* 0x040fe200000006ff */
[----:B------:R-:W-:Y:S01]  /*7850*/  FFMA R81, R143, R2, R81 ;  /* 0x000000028f517223 */ /* 0x000fe20000000051 */
[----:B------:R-:W-:Y:S01]  /*7860*/  SHF.L.U32 R2, R169, 0x10, RZ ;  /* 0x00000010a9027819 */ /* 0x000fe200000006ff */
[----:B------:R-:W-:Y:S01]  /*7870*/  FFMA R82, R143, R5, R82 ;  /* 0x000000058f527223 */ /* 0x000fe20000000052 */
[----:B------:R-:W-:Y:S01]  /*7880*/  SHF.L.U32 R5, R171, 0x10, RZ ;  /* 0x00000010ab057819 */ /* 0x000fe200000006ff */
[----:B------:R-:W-:Y:S01]  /*7890*/  FFMA R83, R143, R0, R83 ;  /* 0x000000008f537223 */ /* 0x000fe20000000053 */
[----:B------:R-:W-:Y:S01]  /*78a0*/  LOP3.LUT R0, R169, 0xffff0000, RZ, 0xc0, !PT ;  /* 0xffff0000a9007812 */ /* 0x000fe200078ec0ff */
[----:B------:R-:W-:Y:S01]  /*78b0*/  FFMA R84, R143, R2, R84 ;  /* 0x000000028f547223 */ /* 0x000fe20000000054 */
[----:B------:R-:W-:Y:S02]  /*78c0*/  LOP3.LUT R2, R170, 0xffff0000, RZ, 0xc0, !PT ;  /* 0xffff0000aa027812 */ /* 0x000fe400078ec0ff */
[----:B------:R-:W-:Y:S01]  /*78d0*/  F2FP.BF16.F32.PACK_AB R230, R71, R70 ;  /* 0x0000004647e6723e */ /* 0x000fe200000010ff */
[C---:B------:R-:W-:Y:S01]  /*78e0*/  FFMA R85, R143.reuse, R0, R85 ;  /* 0x000000008f557223 */ /* 0x040fe20000000055 */
[----:B------:R-:W-:Y:S01]  /*78f0*/  SHF.L.U32 R0, R164, 0x10, RZ ;  /* 0x00000010a4007819 */ /* 0x000fe200000006ff */
[C---:B------:R-:W-:Y:S01]  /*7900*/  FFMA R86, R143.reuse, R3, R86 ;  /* 0x000000038f567223 */ /* 0x040fe20000000056 */
        /* <DEDUP_REMOVED lines=8> */
[----:B------:R-:W-:Y:S01]  /*7990*/  SHF.L.U32 R0, R165, 0x10, RZ ;  /* 0x00000010a5007819 */ /* 0x000fe200000006ff */
[----:B------:R-:W-:Y:S01]  /*79a0*/  FFMA R91, R143, R2, R91 ;  /* 0x000000028f5b7223 */ /* 0x000fe2000000005b */
[----:B------:R-:W-:Y:S02]  /*79b0*/  LOP3.LUT R2, R166, 0xffff0000, RZ, 0xc0, !PT ;  /* 0xffff0000a6027812 */ /* 0x000fe400078ec0ff */
[----:B------:R-:W-:Y:S01]  /*79c0*/  F2FP.BF16.F32.PACK_AB R231, R73, R72 ;  /* 0x0000004849e7723e */ /* 0x000fe200000010ff */
[----:B------:R-:W-:Y:S01]  /*79d0*/  FFMA R92, R143, R0, R92 ;  /* 0x000000008f5c7223 */ /* 0x000fe2000000005c */
[----:B------:R-:W-:Y:S02]  /*79e0*/  LOP3.LUT R0, R165, 0xffff0000, RZ, 0xc0, !PT ;  /* 0xffff0000a5007812 */ /* 0x000fe400078ec0ff */
[----:B------:R-:W-:Y:S01]  /*79f0*/  F2FP.BF16.F32.PACK_AB R72, R75, R74 ;  /* 0x0000004a4b48723e */ /* 0x000fe200000010ff */
[----:B------:R-:W-:Y:S01]  /*7a00*/  STS.128 [R219+UR41+0x4400], R228 ;  /* 0x004400e4db007988 */ /* 0x000fe20008000c29 */
        /* <DEDUP_REMOVED lines=8> */
[----:B------:R-:W-:Y:S01]  /*7a90*/  F2FP.BF16.F32.PACK_AB R74, R79, R78 ;  /* 0x0000004e4f4a723e */ /* 0x000fe200000010ff */
[----:B------:R-:W-:Y:S01]  /*7aa0*/  FFMA R97, R143, R4, R97 ;  /* 0x000000048f617223 */ /* 0x000fe20000000061 */
[----:B------:R-:W-:Y:S01]  /*7ab0*/  F2FP.BF16.F32.PACK_AB R75, R81, R80 ;  /* 0x00000050514b723e */ /* 0x000fe200000010ff */
[----:B------:R-:W-:Y:S01]  /*7ac0*/  FFMA R98, R143, R0, R98 ;  /* 0x000000008f627223 */ /* 0x000fe20000000062 */
[----:B------:R-:W-:Y:S01]  /*7ad0*/  LOP3.LUT R0, R161, 0xffff0000, RZ, 0xc0, !PT ;  /* 0xffff0000a1007812 */ /* 0x000fe200078ec0ff */
[----:B------:R-:W-:Y:S01]  /*7ae0*/  FFMA R99, R143, R2, R99 ;  /* 0x000000028f637223 */ /* 0x000fe20000000063 */
[----:B------:R-:W-:Y:S01]  /*7af0*/  SHF.L.U32 R5, R163, 0x10, RZ ;  /* 0x00000010a3057819 */ /* 0x000fe200000006ff */
[C---:B------:R-:W-:Y:S01]  /*7b00*/  FFMA R100, R143.reuse, R3, R100 ;  /* 0x000000038f647223 */ /* 0x040fe20000000064 */
[C---:B------:R-:W-:Y:S01]  /*7b10*/  SHF.L.U32 R3, R162.reuse, 0x10, RZ ;  /* 0x00000010a2037819 */ /* 0x040fe200000006ff */
[----:B------:R-:W-:Y:S01]  /*7b20*/  FFMA R101, R143, R0, R101 ;  /* 0x000000008f657223 */ /* 0x000fe20000000065 */
[----:B------:R-:W-:Y:S01]  /*7b30*/  LOP3.LUT R0, R162, 0xffff0000, RZ, 0xc0, !PT ;  /* 0xffff0000a2007812 */ /* 0x000fe200078ec0ff */
[----:B------:R1:W-:Y:S01]  /*7b40*/  STS.128 [R218+0x4400], R72 ;  /* 0x00440048da007388 */ /* 0x0003e20000000c00 */
[----:B------:R-:W-:Y:S01]  /*7b50*/  LOP3.LUT R2, R163, 0xffff0000, RZ, 0xc0, !PT ;  /* 0xffff0000a3027812 */ /* 0x000fe200078ec0ff */
[----:B------:R-:W-:Y:S01]  /*7b60*/  FFMA R102, R143, R3, R102 ;  /* 0x000000038f667223 */ /* 0x000fe20000000066 */
[----:B------:R-:W-:Y:S01]  /*7b70*/  F2FP.BF16.F32.PACK_AB R76, R83, R82 ;  /* 0x00000052534c723e */ /* 0x000fe200000010ff */
[----:B------:R-:W-:Y:S01]  /*7b80*/  FFMA R103, R143, R0, R103 ;  /* 0x000000008f677223 */ /* 0x000fe20000000067 */
[----:B------:R-:W-:Y:S01]  /*7b90*/  F2FP.BF16.F32.PACK_AB R77, R85, R84 ;  /* 0x00000054554d723e */ /* 0x000fe200000010ff */
[----:B------:R-:W-:Y:S01]  /*7ba0*/  FFMA R104, R143, R5, R104 ;  /* 0x000000058f687223 */ /* 0x000fe20000000068 */
[----:B------:R-:W-:Y:S01]  /*7bb0*/  F2FP.BF16.F32.PACK_AB R78, R87, R86 ;  /* 0x00000056574e723e */ /* 0x000fe200000010ff */
[----:B------:R-:W-:Y:S01]  /*7bc0*/  FFMA R105, R143, R2, R105 ;  /* 0x000000028f697223 */ /* 0x000fe20000000069 */
[----:B------:R-:W-:Y:S02]  /*7bd0*/  F2FP.BF16.F32.PACK_AB R79, R89, R88 ;  /* 0x00000058594f723e */ /* 0x000fe400000010ff */
[C---:B------:R-:W-:Y:S02]  /*7be0*/  SHF.L.U32 R0, R156.reuse, 0x10, RZ ;  /* 0x000000109c007819 */ /* 0x040fe400000006ff */
[----:B------:R-:W-:Y:S01]  /*7bf0*/  LOP3.LUT R2, R156, 0xffff0000, RZ, 0xc0, !PT ;  /* 0xffff00009c027812 */ /* 0x000fe200078ec0ff */
[----:B------:R3:W-:Y:S01]  /*7c00*/  STS.128 [R217+0x4400], R76 ;  /* 0x0044004cd9007388 */ /* 0x0007e20000000c00 */
        /* <DEDUP_REMOVED lines=26> */
[C---:B------:R-:W-:Y:S01]  /*7db0*/  SHF.L.U32 R0, R154.reuse, 0x10, RZ ;  /* 0x000000109a007819 */ /* 0x040fe200000006ff */
[----:B------:R-:W-:Y:S01]  /*7dc0*/  FFMA R116, R143, R5, R116 ;  /* 0x000000058f747223 */ /* 0x000fe20000000074 */
[----:B-1----:R-:W-:Y:S01]  /*7dd0*/  F2FP.BF16.F32.PACK_AB R72, R99, R98 ;  /* 0x000000626348723e */ /* 0x002fe200000010ff */
[C---:B------:R-:W-:Y:S01]  /*7de0*/  FFMA R117, R143.reuse, R2, R117 ;  /* 0x000000028f757223 */ /* 0x040fe20000000075 */
[----:B------:R-:W-:Y:S01]  /*7df0*/  LOP3.LUT R2, R154, 0xffff0000, RZ, 0xc0, !PT ;  /* 0xffff00009a027812 */ /* 0x000fe200078ec0ff */
[----:B------:R-:W-:Y:S01]  /*7e00*/  FFMA R118, R143, R0, R118 ;  /* 0x000000008f767223 */ /* 0x000fe20000000076 */
[----:B------:R-:W-:Y:S02]  /*7e10*/  F2FP.BF16.F32.PACK_AB R73, R101, R100 ;  /* 0x000000646549723e */ /* 0x000fe400000010ff */
[----:B------:R-:W-:Y:S01]  /*7e20*/  F2FP.BF16.F32.PACK_AB R74, R103, R102 ;  /* 0x00000066674a723e */ /* 0x000fe200000010ff */
[----:B------:R-:W-:Y:S01]  /*7e30*/  FFMA R119, R143, R2, R119 ;  /* 0x000000028f777223 */ /* 0x000fe20000000077 */
[----:B------:R-:W-:Y:S01]  /*7e40*/  F2FP.BF16.F32.PACK_AB R75, R105, R104 ;  /* 0x00000068694b723e */ /* 0x000fe200000010ff */
[----:B------:R-:W-:Y:S01]  /*7e50*/  FFMA R120, R143, R3, R120 ;  /* 0x000000038f787223 */ /* 0x000fe20000000078 */
[----:B------:R-:W-:Y:S02]  /*7e60*/  LOP3.LUT R0, R155, 0xffff0000, RZ, 0xc0, !PT ;  /* 0xffff00009b007812 */ /* 0x000fe400078ec0ff */
[----:B---3--:R-:W-:Y:S01]  /*7e70*/  F2FP.BF16.F32.PACK_AB R76, R107, R106 ;  /* 0x0000006a6b4c723e */ /* 0x008fe200000010ff */
[----:B------:R1:W-:Y:S01]  /*7e80*/  STS.128 [R215+0x4400], R72 ;  /* 0x00440048d7007388 */ /* 0x0003e20000000c00 */
[C---:B------:R-:W-:Y:S01]  /*7e90*/  SHF.L.U32 R3, R148.reuse, 0x10, RZ ;  /* 0x0000001094037819 */ /* 0x040fe200000006ff */
[----:B------:R-:W-:Y:S01]  /*7ea0*/  FFMA R121, R143, R0, R121 ;  /* 0x000000008f797223 */ /* 0x000fe20000000079 */
[----:B------:R-:W-:Y:S02]  /*7eb0*/  LOP3.LUT R2, R148, 0xffff0000, RZ, 0xc0, !PT ;  /* 0xffff000094027812 */ /* 0x000fe400078ec0ff */
[----:B------:R-:W-:Y:S01]  /*7ec0*/  SHF.L.U32 R5, R149, 0x10, RZ ;  /* 0x0000001095057819 */ /* 0x000fe200000006ff */
[----:B------:R-:W-:Y:S01]  /*7ed0*/  FFMA R122, R143, R3, R122 ;  /* 0x000000038f7a7223 */ /* 0x000fe2000000007a */
[----:B------:R-:W-:Y:S01]  /*7ee0*/  F2FP.BF16.F32.PACK_AB R77, R109, R108 ;  /* 0x0000006c6d4d723e */ /* 0x000fe200000010ff */
[----:B------:R-:W-:Y:S01]  /*7ef0*/  FFMA R123, R143, R2, R123 ;  /* 0x000000028f7b7223 */ /* 0x000fe2000000007b */
[----:B------:R-:W-:Y:S01]  /*7f00*/  F2FP.BF16.F32.PACK_AB R78, R111, R110 ;  /* 0x0000006e6f4e723e */ /* 0x000fe200000010ff */
[----:B------:R-:W-:Y:S01]  /*7f10*/  FFMA R124, R143, R5, R124 ;  /* 0x000000058f7c7223 */ /* 0x000fe2000000007c */
        /* <DEDUP_REMOVED lines=10> */
[----:B----4-:R-:W-:Y:S01]  /*7fc0*/  F2FP.BF16.F32.PACK_AB R80, R115, R114 ;  /* 0x000000727350723e */ /* 0x010fe200000010ff */
        /* <DEDUP_REMOVED lines=9> */
[----:B------:R-:W-:Y:S02]  /*8060*/  F2FP.BF16.F32.PACK_AB R87, R129, R128 ;  /* 0x000000808157723e */ /* 0x000fe400000010ff */
[----:B------:R-:W-:Y:S02]  /*8070*/  LEA R0, R220, UR41, 0x3 ;  /* 0x00000029dc007c11 */ /* 0x000fe4000f8e18ff */
[----:B------:R-:W-:Y:S01]  /*8080*/  @P6 SHF.L.U32 R3, R204, 0x1f, RZ ;  /* 0x0000001fcc036819 */ /* 0x000fe200000006ff */
        /* <DEDUP_REMOVED lines=9> */
[----:B------:R-:W-:Y:S02]  /*8120*/  UIADD3 UR8, UP0, UPT, UR54, 0x680, URZ ;  /* 0x0000068036087890 */ /* 0x000fe4000ff1e0ff */
[----:B------:R-:W-:Y:S02]  /*8130*/  UIADD3 UR5, UPT, UPT, UR49, 0x40, URZ ;  /* 0x0000004031057890 */ /* 0x000fe4000fffe0ff */
[----:B------:R-:W-:Y:S02]  /*8140*/  UIADD3 UR4, UPT, UPT, UR41, 0x4400, URZ ;  /* 0x0000440029047890 */ /* 0x000fe4000fffe0ff */
[----:B------:R-:W-:Y:S01]  /*8150*/  UIADD3.X UR9, UPT, UPT, URZ, UR55, URZ, UP0, !UPT ;  /* 0x00000037ff097290 */ /* 0x000fe200087fe4ff */
[----:B------:R-:W-:Y:S01]  /*8160*/  UMOV UR6, UR50 ;  /* 0x0000003200067c82 */ /* 0x000fe20008000000 */
[----:B------:R-:W-:Y:S07]  /*8170*/  UMOV UR7, UR44 ;  /* 0x0000002c00077c82 */ /* 0x000fee0008000000 */
[----:B------:R3:W-:Y:S01]  /*8180*/  UTMASTG.3D [UR4], [UR8] ;  /* 0x00000004080073b5 */ /* 0x0007e20008010000 */
[----:B------:R0:W-:Y:S01]  /*8190*/  UTMACMDFLUSH ;  /* 0x00000000000079b7 */ /* 0x0001e20000000000 */
[----:B---3--:R-:W-:Y:S04]  /*81a0*/  DEPBAR.LE SB0, 0x1 ;  /* 0x000080400000791a */ /* 0x008fe80000000000 */
.L_x_106:
[----:B------:R-:W-:Y:S05]  /*81b0*/  BSYNC.RECONVERGENT B0 ;  /* 0x0000000000007941 */ /* 0x000fea0003800200 */
.L_x_105:
[----:B------:R-:W-:Y:S01]  /*81c0*/  BAR.SYNC.DEFER_BLOCKING 0x1, 0x80 ;  /* 0x0042000000007b1d */ /* 0x000fe20000010000 */
[----:B------:R-:W-:Y:S04]  /*81d0*/  UIADD3 UR51, UPT, UPT, UR52, 0x1, URZ ;  /* 0x0000000134337890 */ /* 0x000fe8000fffe0ff */
[----:B------:R-:W-:Y:S04]  /*81e0*/  UISETP.NE.AND UP0, UPT, UR51, 0x4, UPT ;  /* 0x000000043300788c */ /* 0x000fe8000bf05270 */
[----:B------:R-:W-:Y:S01]  /*81f0*/  USEL UR51, UR51, URZ, UP0 ;  /* 0x000000ff33337287 */ /* 0x000fe20008000000 */
[----:B------:R3:W-:Y:S01]  /*8200*/  @P6 SYNCS.ARRIVE.TRANS64.RED.A1T0 RZ, [R226+URZ], RZ ;  /* 0x000000ffe2ff69a7 */ /* 0x0007e200081004ff */
[----:B------:R-:W-:Y:S01]  /*8210*/  BSSY B1, `(.L_x_107) ;  /* 0x0000020000017945 */ /* 0x000fe20003800000 */
[----:B------:R-:W4:Y:S02]  /*8220*/  @P6 SYNCS.PHASECHK.TRANS64.TRYWAIT P0, [R0+URZ+0x30], R3 ;  /* 0x00003003000065a7 */ /* 0x000f2400080011ff */
[----:B----4-:R-:W-:Y:S01]  /*8230*/  @P6 SEL R223, RZ, 0x1, !P0 ;  /* 0x00000001ffdf6807 */ /* 0x010fe20004000000 */
[----:B---3--:R-:W-:Y:S06]  /*8240*/  @!P6 BRA `(.L_x_108) ;  /* 0x000000000070e947 */ /* 0x008fec0003800000 */
        /* <DEDUP_REMOVED lines=9> */
[----:B------:R-:W-:Y:S04]  /*82e0*/  SHF.L.U32 R7, R204, 0x1f, RZ ;  /* 0x0000001fcc077819 */ /* 0x000fe800000006ff */
[----:B------:R-:W3:Y:S02]  /*82f0*/  SYNCS.PHASECHK.TRANS64.TRYWAIT P0, [R0+URZ+0x30], R7 ;  /* 0x00003007000075a7 */ /* 0x000ee400080011ff */
[----:B---3--:R-:W-:Y:S05]  /*8300*/  @!P0 BRA `(.L_x_111) ;  /* 0x0000003400088947 */ /* 0x008fea0003800000 */
.L_x_110:
[----:B------:R-:W-:Y:S05]  /*8310*/  BSYNC B0 ;  /* 0x0000000000007941 */ /* 0x000fea0003800000 */
.L_x_109:
        /* <DEDUP_REMOVED lines=15> */
.L_x_108:
[----:B------:R-:W-:Y:S05]  /*8410*/  BSYNC B1 ;  /* 0x0000000000017941 */ /* 0x000fea0003800000 */
.L_x_107:
[----:B----4-:R-:W-:Y:S05]  /*8420*/  VIADD R0, R146, 0x80 ;  /* 0x0000008092007836 */ /* 0x010fea0000000000 */
[----:B------:R-:W-:Y:S04]  /*8430*/  SHF.R.U32.HI R0, RZ, 0x15, R0 ;  /* 0x00000015ff007819 */ /* 0x000fe80000011600 */
[----:B------:R-:W-:Y:S11]  /*8440*/  LOP3.LUT P0, RZ, R0, 0x3, R199, 0x48, !PT ;  /* 0x0000000300ff7812 */ /* 0x000ff600078048c7 */
[----:B------:R-:W-:Y:S02]  /*8450*/  @!UPT UIADD3 URZ, UPT, UPT, URZ, URZ, URZ ;  /* 0x000000fffffff290 */ /* 0x000fe4000fffe0ff */
        /* <DEDUP_REMOVED lines=17> */
.L_x_112:
        /* <DEDUP_REMOVED lines=13> */
[C-C-:B-1----:R-:W-:Y:S01]  /*8640*/  FFMA R0, R141.reuse, R4, R68.reuse ;  /* 0x000000048d007223 */ /* 0x142fe20000000044 */
        /* <DEDUP_REMOVED lines=59> */
[--C-:B------:R-:W-:Y:S01]  /*8a00*/  FFMA R60, R141, R64, R68.reuse ;  /* 0x000000408d3c7223 */ /* 0x100fe20000000044 */
[----:B------:R-:W-:Y:S01]  /*8a10*/  SHF.L.U32 R64, R177, 0x10, RZ ;  /* 0x00000010b1407819 */ /* 0x000fe200000006ff */
[C-C-:B------:R-:W-:Y:S01]  /*8a20*/  FFMA R61, R141.reuse, R65, R68.reuse ;  /* 0x000000418d3d7223 */ /* 0x140fe20000000044 */
[C---:B------:R-:W-:Y:S01]  /*8a30*/  SHF.L.U32 R65, R178.reuse, 0x10, RZ ;  /* 0x00000010b2417819 */ /* 0x040fe200000006ff */
[--C-:B------:R-:W-:Y:S01]  /*8a40*/  FFMA R62, R141, R66, R68.reuse ;  /* 0x000000428d3e7223 */ /* 0x100fe20000000044 */
[----:B------:R-:W-:Y:S01]  /*8a50*/  LOP3.LUT R66, R177, 0xffff0000, RZ, 0xc0, !PT ;  /* 0xffff0000b1427812 */ /* 0x000fe200078ec0ff */
        /* <DEDUP_REMOVED lines=13> */
[C---:B---3--:R-:W-:Y:S02]  /*8b30*/  SHF.L.U32 R3, R172.reuse, 0x10, RZ ;  /* 0x00000010ac037819 */ /* 0x048fe400000006ff */
[----:B------:R-:W-:Y:S01]  /*8b40*/  LOP3.LUT R2, R172, 0xffff0000, RZ, 0xc0, !PT ;  /* 0xffff0000ac027812 */ /* 0x000fe200078ec0ff */
[----:B------:R-:W-:Y:S01]  /*8b50*/  FFMA R11, R143, R0, R11 ;  /* 0x000000008f0b7223 */ /* 0x000fe2000000000b */
[----:B------:R-:W-:Y:S01]  /*8b60*/  SHF.L.U32 R0, R173, 0x10, RZ ;  /* 0x00000010ad007819 */ /* 0x000fe200000006ff */
[C---:B------:R-:W-:Y:S01]  /*8b70*/  FFMA R8, R143.reuse, R3, R8 ;  /* 0x000000038f087223 */ /* 0x040fe20000000008 */
[C---:B------:R-:W-:Y:S01]  /*8b80*/  SHF.L.U32 R3, R174.reuse, 0x10, RZ ;  /* 0x00000010ae037819 */ /* 0x040fe200000006ff */
[----:B------:R-:W-:Y:S01]  /*8b90*/  FFMA R9, R143, R2, R9 ;  /* 0x000000028f097223 */ /* 0x000fe20000000009 */
[----:B------:R-:W-:Y:S01]  /*8ba0*/  LOP3.LUT R2, R173, 0xffff0000, RZ, 0xc0, !PT ;  /* 0xffff0000ad027812 */ /* 0x000fe200078ec0ff */
[----:B------:R-:W-:Y:S01]  /*8bb0*/  FFMA R10, R143, R0, R10 ;  /* 0x000000008f0a7223 */ /* 0x000fe2000000000a */
[----:B------:R-:W-:Y:S02]  /*8bc0*/  LOP3.LUT R0, R174, 0xffff0000, RZ, 0xc0, !PT ;  /* 0xffff0000ae007812 */ /* 0x000fe400078ec0ff */
[----:B------:R-:W-:Y:S01]  /*8bd0*/  F2FP.BF16.F32.PACK_AB R74, R5, R4 ;  /* 0x00000004054a723e */ /* 0x000fe200000010ff */
[----:B------:R-:W-:Y:S01]  /*8be0*/  FFMA R15, R143, R2, R15 ;  /* 0x000000028f0f7223 */ /* 0x000fe2000000000f */
[----:B------:R-:W-:Y:S01]  /*8bf0*/  LOP3.LUT R2, R175, 0xffff0000, RZ, 0xc0, !PT ;  /* 0xffff0000af027812 */ /* 0x000fe200078ec0ff */
[----:B------:R-:W-:Y:S01]  /*8c00*/  FFMA R12, R143, R3, R12 ;  /* 0x000000038f0c7223 */ /* 0x000fe2000000000c */
[----:B------:R-:W-:Y:S01]  /*8c10*/  SHF.L.U32 R3, R175, 0x10, RZ ;  /* 0x00000010af037819 */ /* 0x000fe200000006ff */
[C---:B------:R-:W-:Y:S01]  /*8c20*/  FFMA R13, R143.reuse, R0, R13 ;  /* 0x000000008f0d7223 */ /* 0x040fe2000000000d */
[C---:B------:R-:W-:Y:S02]  /*8c30*/  SHF.L.U32 R5, R168.reuse, 0x10, RZ ;  /* 0x00000010a8057819 */ /* 0x040fe400000006ff */
        /* <DEDUP_REMOVED lines=11> */
[----:B------:R-:W-:Y:S01]  /*8cf0*/  LOP3.LUT R4, R171, 0xffff0000, RZ, 0xc0, !PT ;  /* 0xffff0000ab047812 */ /* 0x000fe200078ec0ff */
        /* <DEDUP_REMOVED lines=18> */
[----:B------:R1:W-:Y:S01]  /*8e20*/  STS.128 [R219+UR41+0x8400], R72 ;  /* 0x00840048db007988 */ /* 0x0003e20008000c29 */
        /* <DEDUP_REMOVED lines=18> */
[----:B------:R-:W-:Y:S02]  /*8f50*/  LOP3.LUT R0, R162, 0xffff0000, RZ, 0xc0, !PT ;  /* 0xffff0000a2007812 */ /* 0x000fe400078ec0ff */
        /* <DEDUP_REMOVED lines=10> */
[----:B------:R-:W-:Y:S01]  /*9000*/  LOP3.LUT R0, R157, 0xffff0000, RZ, 0xc0, !PT ;  /* 0xffff00009d007812 */ /* 0x000fe200078ec0ff */
[----:B------:R1:W-:Y:S01]  /*9010*/  STS.128 [R218+0x8400], R8 ;  /* 0x00840008da007388 */ /* 0x0003e20000000c00 */
[----:B------:R-:W-:Y:S01]  /*9020*/  F2FP.BF16.F32.PACK_AB R17, R23, R18 ;  /* 0x000000121711723e */ /* 0x000fe200000010ff */
[C---:B------:R-:W-:Y:S01]  /*9030*/  FFMA R41, R143.reuse, R2, R41 ;  /* 0x000000028f297223 */ /* 0x040fe20000000029 */
[C---:B------:R-:W-:Y:S01]  /*9040*/  LOP3.LUT R2, R158.reuse, 0xffff0000, RZ, 0xc0, !PT ;  /* 0xffff00009e027812 */ /* 0x040fe200078ec0ff */
[C---:B------:R-:W-:Y:S01]  /*9050*/  FFMA R42, R143.reuse, R3, R42 ;  /* 0x000000038f2a7223 */ /* 0x040fe2000000002a */
[----:B------:R-:W-:Y:S01]  /*9060*/  SHF.L.U32 R3, R158, 0x10, RZ ;  /* 0x000000109e037819 */ /* 0x000fe200000006ff */
[----:B------:R-:W-:Y:S01]  /*9070*/  FFMA R47, R143, R0, R47 ;  /* 0x000000008f2f7223 */ /* 0x000fe2000000002f */
[----:B------:R-:W-:Y:S02]  /*9080*/  SHF.L.U32 R5, R159, 0x10, RZ ;  /* 0x000000109f057819 */ /* 0x000fe400000006ff */
[----:B------:R-:W-:Y:S01]  /*9090*/  F2FP.BF16.F32.PACK_AB R18, R21, R20 ;  /* 0x000000141512723e */ /* 0x000fe200000010ff */
[----:B------:R-:W-:Y:S01]  /*90a0*/  FFMA R44, R143, R3, R44 ;  /* 0x000000038f2c7223 */ /* 0x000fe2000000002c */
[----:B------:R-:W-:Y:S01]  /*90b0*/  F2FP.BF16.F32.PACK_AB R19, R27, R22 ;  /* 0x000000161b13723e */ /* 0x000fe200000010ff */
[----:B------:R-:W-:Y:S01]  /*90c0*/  FFMA R45, R143, R2, R45 ;  /* 0x000000028f2d7223 */ /* 0x000fe2000000002d */
[----:B------:R-:W-:Y:S01]  /*90d0*/  LOP3.LUT R0, R159, 0xffff0000, RZ, 0xc0, !PT ;  /* 0xffff00009f007812 */ /* 0x000fe200078ec0ff */
[----:B------:R-:W-:Y:S01]  /*90e0*/  FFMA R46, R143, R5, R46 ;  /* 0x000000058f2e7223 */ /* 0x000fe2000000002e */
[C---:B------:R-:W-:Y:S01]  /*90f0*/  SHF.L.U32 R3, R152.reuse, 0x10, RZ ;  /* 0x0000001098037819 */ /* 0x040fe200000006ff */
[----:B------:R1:W-:Y:S01]  /*9100*/  STS.128 [R217+0x8400], R16 ;  /* 0x00840010d9007388 */ /* 0x0003e20000000c00 */
[----:B------:R-:W-:Y:S01]  /*9110*/  F2FP.BF16.F32.PACK_AB R24, R25, R24 ;  /* 0x000000181918723e */ /* 0x000fe200000010ff */
[C---:B------:R-:W-:Y:S01]  /*9120*/  FFMA R51, R143.reuse, R0, R51 ;  /* 0x000000008f337223 */ /* 0x040fe20000000033 */
[----:B------:R-:W-:Y:S01]  /*9130*/  LOP3.LUT R0, R152, 0xffff0000, RZ, 0xc0, !PT ;  /* 0xffff000098007812 */ /* 0x000fe200078ec0ff */
[----:B------:R-:W-:Y:S01]  /*9140*/  FFMA R48, R143, R3, R48 ;  /* 0x000000038f307223 */ /* 0x000fe20000000030 */
[----:B------:R-:W-:Y:S02]  /*9150*/  F2FP.BF16.F32.PACK_AB R25, R31, R26 ;  /* 0x0000001a1f19723e */ /* 0x000fe400000010ff */
[----:B------:R-:W-:Y:S01]  /*9160*/  SHF.L.U32 R5, R153, 0x10, RZ ;  /* 0x0000001099057819 */ /* 0x000fe200000006ff */
[----:B------:R-:W-:Y:S01]  /*9170*/  FFMA R49, R143, R0, R49 ;  /* 0x000000008f317223 */ /* 0x000fe20000000031 */
[----:B------:R-:W-:Y:S02]  /*9180*/  F2FP.BF16.F32.PACK_AB R26, R29, R28 ;  /* 0x0000001c1d1a723e */ /* 0x000fe400000010ff */
[----:B------:R-:W-:Y:S01]  /*9190*/  F2FP.BF16.F32.PACK_AB R27, R35, R30 ;  /* 0x0000001e231b723e */ /* 0x000fe200000010ff */
[----:B------:R-:W-:Y:S01]  /*91a0*/  FFMA R50, R143, R5, R50 ;  /* 0x000000058f327223 */ /* 0x000fe20000000032 */
[----:B------:R-:W-:Y:S02]  /*91b0*/  LOP3.LUT R2, R153, 0xffff0000, RZ, 0xc0, !PT ;  /* 0xffff000099027812 */ /* 0x000fe400078ec0ff */
        /* <DEDUP_REMOVED lines=13> */
[----:B------:R-:W-:Y:S01]  /*9290*/  F2FP.BF16.F32.PACK_AB R40, R41, R40 ;  /* 0x000000282928723e */ /* 0x000fe200000010ff */
[----:B------:R1:W-:Y:S01]  /*92a0*/  STS.128 [R215+0x8400], R32 ;  /* 0x00840020d7007388 */ /* 0x0003e20000000c00 */
[C---:B------:R-:W-:Y:S01]  /*92b0*/  SHF.L.U32 R3, R148.reuse, 0x10, RZ ;  /* 0x0000001094037819 */ /* 0x040fe200000006ff */
[----:B------:R-:W-:Y:S01]  /*92c0*/  FFMA R59, R143, R0, R59 ;  /* 0x000000008f3b7223 */ /* 0x000fe2000000003b */
[----:B------:R-:W-:Y:S02]  /*92d0*/  LOP3.LUT R2, R148, 0xffff0000, RZ, 0xc0, !PT ;  /* 0xffff000094027812 */ /* 0x000fe400078ec0ff */
[----:B------:R-:W-:Y:S01]  /*92e0*/  F2FP.BF16.F32.PACK_AB R41, R47, R42 ;  /* 0x0000002a2f29723e */ /* 0x000fe200000010ff */
[----:B------:R-:W-:Y:S01]  /*92f0*/  FFMA R56, R143, R3, R56 ;  /* 0x000000038f387223 */ /* 0x000fe20000000038 */
        /* <DEDUP_REMOVED lines=16> */
[----:B------:R-:W-:Y:S02]  /*9400*/  F2FP.BF16.F32.PACK_AB R49, R55, R50 ;  /* 0x000000323731723e */ /* 0x000fe400000010ff */
[----:B------:R-:W-:Y:S01]  /*9410*/  F2FP.BF16.F32.PACK_AB R50, R53, R52 ;  /* 0x000000343532723e */ /* 0x000fe200000010ff */
[----:B------:R-:W-:Y:S01]  /*9420*/  FFMA R67, R143, R4, R67 ;  /* 0x000000048f437223 */ /* 0x000fe20000000043 */
        /* <DEDUP_REMOVED lines=26> */
.L_x_114:
[----:B------:R-:W-:Y:S05]  /*95d0*/  BSYNC.RECONVERGENT B0 ;  /* 0x0000000000007941 */ /* 0x000fea0003800200 */
.L_x_113:
        /* <DEDUP_REMOVED lines=21> */
.L_x_118:
[----:B------:R-:W-:Y:S05]  /*9730*/  BSYNC B0 ;  /* 0x0000000000007941 */ /* 0x000fea0003800000 */
.L_x_117:
[----:B------:R-:W-:Y:S11]  /*9740*/  ISETP.NE.AND P0, PT, R225, RZ, PT ;  /* 0x000000ffe100720c */ /* 0x000ff60003f05270 */
[----:B------:R-:W-:Y:S02]  /*9750*/  @!UPT UIADD3 URZ, UPT, UPT, URZ, URZ, URZ ;  /* 0x000000fffffff290 */ /* 0x000fe4000fffe0ff */
[----:B------:R4:W1:Y:S01]  /*9760*/  @P0 LDS.128 R176, [R220+UR41+0x400] ;  /* 0x00040029dcb00984 */ /* 0x0008620008000c00 */
[----:B---3--:R-:W-:Y:S01]  /*9770*/  @P0 IMAD.IADD R3, R222, 0x1, R221 ;  /* 0x00000001de030824 */ /* 0x008fe200078e02dd */
        /* <DEDUP_REMOVED lines=10> */
.L_x_116:
[----:B------:R-:W-:Y:S05]  /*9820*/  BSYNC B1 ;  /* 0x0000000000017941 */ /* 0x000fea0003800000 */
.L_x_115:
        /* <DEDUP_REMOVED lines=8> */
[----:B-1----:R-:W-:Y:S02]  /*98b0*/  IMAD.MOV.U32 R8, RZ, RZ, 0x192 ;  /* 0x00000192ff087424 */ /* 0x002fe400078e00ff */
[----:B------:R-:W-:Y:S01]  /*98c0*/  IMAD.MOV.U32 R13, RZ, RZ, RZ ;  /* 0x000000ffff0d7224 */ /* 0x000fe200078e00ff */
[----:B------:R-:W1:Y:S01]  /*98d0*/  LDCU.64 UR6, c[0x4][0x78] ;  /* 0x01000f00ff0677ac */ /* 0x000e620008000a00 */
[----:B------:R-:W2:Y:S01]  /*98e0*/  LDC.64 R2, c[0x4][R3] ;  /* 0x0100000003027b82 */ /* 0x000ea20000000a00 */
[----:B------:R-:W5:Y:S01]  /*98f0*/  LDCU.64 UR4, c[0x4][0x10] ;  /* 0x01000200ff0477ac */ /* 0x000f620008000a00 */
[----:B----4-:R-:W-:Y:S01]  /*9900*/  MOV R5, UR9 ;  /* 0x0000000900057c02 */ /* 0x010fe20008000f00 */
[----:B------:R-:W-:Y:S01]  /*9910*/  IMAD.U32 R4, RZ, RZ, UR8 ;  /* 0x00000008ff047e24 */ /* 0x000fe2000f8e00ff */
[----:B-1----:R-:W-:Y:S01]  /*9920*/  MOV R7, UR7 ;  /* 0x0000000700077c02 */ /* 0x002fe20008000f00 */
[----:B------:R-:W-:Y:S01]  /*9930*/  IMAD.U32 R6, RZ, RZ, UR6 ;  /* 0x00000006ff067e24 */ /* 0x000fe2000f8e00ff */
[----:B-----5:R-:W-:Y:S01]  /*9940*/  MOV R11, UR5 ;  /* 0x00000005000b7c02 */ /* 0x020fe20008000f00 */
[----:B------:R-:W-:Y:S02]  /*9950*/  IMAD.U32 R10, RZ, RZ, UR4 ;  /* 0x00000004ff0a7e24 */ /* 0x000fe4000f8e00ff */
[----:B------:R-:W-:Y:S07]  /*9960*/  LEPC R20, `(.L_x_120) ;  /* 0x000000001014794e */ /* 0x000fee0000000000 */
[----:B--23--:R-:W-:Y:S05]  /*9970*/  CALL.ABS.NOINC R2 ;  /* 0x0000000002007343 */ /* 0x00cfea0003c00000 */
.L_x_120:
[----:B------:R-:W-:Y:S01]  /*9980*/  ISETP.NE.AND P0, PT, R207, RZ, PT ;  /* 0x000000ffcf00720c */ /* 0x000fe20003f05270 */
[----:B------:R-:W-:Y:S05]  /*9990*/  WARPSYNC.ALL ;  /* 0x0000000000007948 */ /* 0x000fea0003800000 */
[----:B------:R-:W-:Y:S01]  /*99a0*/  R2UR UR4, R146 ;  /* 0x00000000920472ca */ /* 0x000fe200000e0000 */
[----:B------:R-:W-:Y:S01]  /*99b0*/  BSSY.RECONVERGENT B0, `(.L_x_121) ;  /* 0x0000100000007945 */ /* 0x000fe20003800200 */
[----:B------:R-:W-:Y:S02]  /*99c0*/  R2UR UR5, R147 ;  /* 0x00000000930572ca */ /* 0x000fe400000e0000 */
[C---:B-1----:R-:W-:Y:S02]  /*99d0*/  SHF.L.U32 R69, R176.reuse, 0x10, RZ ;  /* 0x00000010b0457819 */ /* 0x042fe400000006ff */
[----:B------:R-:W-:Y:S02]  /*99e0*/  LOP3.LUT R70, R176, 0xffff0000, RZ, 0xc0, !PT ;  /* 0xffff0000b0467812 */ /* 0x000fe400078ec0ff */
[C---:B------:R-:W-:Y:S02]  /*99f0*/  SHF.L.U32 R71, R177.reuse, 0x10, RZ ;  /* 0x00000010b1477819 */ /* 0x040fe400000006ff */
[----:B------:R-:W-:Y:S02]  /*9a00*/  LOP3.LUT R72, R177, 0xffff0000, RZ, 0xc0, !PT ;  /* 0xffff0000b1487812 */ /* 0x000fe400078ec0ff */
[C---:B------:R-:W-:Y:S01]  /*9a10*/  SHF.L.U32 R73, R178.reuse, 0x10, RZ ;  /* 0x00000010b2497819 */ /* 0x040fe200000006ff */
[----:B------:R-:W1:Y:S01]  /*9a20*/  LDTM.x64 R4, tmem[UR4+0xc0] ;  /* 0x0000c004000479ee */ /* 0x000e620008340000 */
[----:B------:R-:W-:Y:S01]  /*9a30*/  LOP3.LUT R74, R178, 0xffff0000, RZ, 0xc0, !PT ;  /* 0xffff0000b24a7812 */ /* 0x000fe200078ec0ff */
[----:B------:R-:W-:Y:S01]  /*9a40*/  NOP ;  /* 0x0000000000007918 */ /* 0x000fe20000000000 */
[C---:B------:R-:W-:Y:S01]  /*9a50*/  SHF.L.U32 R75, R179.reuse, 0x10, RZ ;  /* 0x00000010b34b7819 */ /* 0x040fe200000006ff */
[----:B------:R-:W-:Y:S01]  /*9a60*/  UIADD3 UR5, UPT, UPT, UR5, 0xb0, URZ ;  /* 0x000000b005057890 */ /* 0x000fe2000fffe0ff */
[----:B------:R-:W-:Y:S02]  /*9a70*/  LOP3.LUT R76, R179, 0xffff0000, RZ, 0xc0, !PT ;  /* 0xffff0000b34c7812 */ /* 0x000fe400078ec0ff */
[C---:B---3--:R-:W-:Y:S01]  /*9a80*/  SHF.L.U32 R77, R172.reuse, 0x10, RZ ;  /* 0x00000010ac4d7819 */ /* 0x048fe200000006ff */
[----:B------:R-:W-:Y:S01]  /*9a90*/  UPRMT UR5, UR37, 0x654, UR5 ;  /* 0x0000065425057896 */ /* 0x000fe20008000005 */
[----:B------:R-:W-:Y:S02]  /*9aa0*/  LOP3.LUT R79, R172, 0xffff0000, RZ, 0xc0, !PT ;  /* 0xffff0000ac4f7812 */ /* 0x000fe400078ec0ff */
[C---:B------:R-:W-:Y:S02]  /*9ab0*/  SHF.L.U32 R78, R173.reuse, 0x10, RZ ;  /* 0x00000010ad4e7819 */ /* 0x040fe400000006ff */
[----:B------:R-:W-:Y:S02]  /*9ac0*/  LOP3.LUT R80, R173, 0xffff0000, RZ, 0xc0, !PT ;  /* 0xffff0000ad507812 */ /* 0x000fe400078ec0ff */
[C---:B------:R-:W-:Y:S02]  /*9ad0*/  SHF.L.U32 R81, R174.reuse, 0x10, RZ ;  /* 0x00000010ae517819 */ /* 0x040fe400000006ff */
[----:B------:R-:W-:Y:S01]  /*9ae0*/  LOP3.LUT R82, R174, 0xffff0000, RZ, 0xc0, !PT ;  /* 0xffff0000ae527812 */ /* 0x000fe200078ec0ff */
[----:B-1----:R-:W-:Y:S01]  /*9af0*/  SYNCS.ARRIVE.TRANS64.RED.A1T0 RZ, [UR5], RZ ;  /* 0x000000ffffff79a7 */ /* 0x002fe20008100405 */
[C---:B------:R-:W-:Y:S02]  /*9b00*/  SHF.L.U32 R83, R175.reuse, 0x10, RZ ;  /* 0x00000010af537819 */ /* 0x040fe400000006ff */
[----:B------:R-:W-:Y:S02]  /*9b10*/  LOP3.LUT R84, R175, 0xffff0000, RZ, 0xc0, !PT ;  /* 0xffff0000af547812 */ /* 0x000fe400078ec0ff */
[C---:B------:R-:W-:Y:S01]  /*9b20*/  SHF.L.U32 R85, R168.reuse, 0x10, RZ ;  /* 0x00000010a8557819 */ /* 0x040fe200000006ff */
[C-C-:B------:R-:W-:Y:S01]  /*9b30*/  FFMA R4, R141.reuse, R4, R68.reuse ;  /* 0x000000048d047223 */ /* 0x140fe20000000044 */
[----:B------:R-:W-:Y:S01]  /*9b40*/  LOP3.LUT R86, R168, 0xffff0000, RZ, 0xc0, !PT ;  /* 0xffff0000a8567812 */ /* 0x000fe200078ec0ff */
[--C-:B------:R-:W-:Y:S01]  /*9b50*/  FFMA R5, R141, R5, R68.reuse ;  /* 0x000000058d057223 */ /* 0x100fe20000000044 */
[----:B------:R-:W-:Y:S01]  /*9b60*/  SHF.L.U32 R87, R169, 0x10, RZ ;  /* 0x00000010a9577819 */ /* 0x000fe200000006ff */
[--C-:B------:R-:W-:Y:S01]  /*9b70*/  FFMA R6, R141, R6, R68.reuse ;  /* 0x000000068d067223 */ /* 0x100fe20000000044 */
[----:B------:R-:W-:Y:S01]  /*9b80*/  LOP3.LUT R88, R169, 0xffff0000, RZ, 0xc0, !PT ;  /* 0xffff0000a9587812 */ /* 0x000fe200078ec0ff */
[C-C-:B------:R-:W-:Y:S01]  /*9b90*/  FFMA R7, R141.reuse, R7, R68.reuse ;  /* 0x000000078d077223 */ /* 0x140fe20000000044 */
        /* <DEDUP_REMOVED lines=56> */
[C-C-:B------:R-:W-:Y:S01]  /*9f20*/  FFMA R32, R141.reuse, R36, R68.reuse ;  /* 0x000000248d207223 */ /* 0x140fe20000000044 */
[C---:B------:R-:W-:Y:S01]  /*9f30*/  SHF.L.U32 R117, R152.reuse, 0x10, RZ ;  /* 0x0000001098757819 */ /* 0x040fe200000006ff */
[C-C-:B------:R-:W-:Y:S01]  /*9f40*/  FFMA R33, R141.reuse, R37, R68.reuse ;  /* 0x000000258d217223 */ /* 0x140fe20000000044 */
[C-C-:B------:R-:W-:Y:S01]  /*9f50*/  FFMA R34, R141.reuse, R38, R68.reuse ;  /* 0x000000268d227223 */ /* 0x140fe20000000044 */
[----:B------:R-:W-:Y:S01]  /*9f60*/  LOP3.LUT R118, R152, 0xffff0000, RZ, 0xc0, !PT ;  /* 0xffff000098767812 */ /* 0x000fe200078ec0ff */
[C-C-:B------:R-:W-:Y:S01]  /*9f70*/  FFMA R39, R141.reuse, R39, R68.reuse ;  /* 0x000000278d277223 */ /* 0x140fe20000000044 */
[--C-:B------:R-:W-:Y:S01]  /*9f80*/  FFMA R36, R141, R40, R68.reuse ;  /* 0x000000288d247223 */ /* 0x100fe20000000044 */
[----:B------:R-:W-:Y:S01]  /*9f90*/  SHF.L.U32 R119, R153, 0x10, RZ ;  /* 0x0000001099777819 */ /* 0x000fe200000006ff */
[C-C-:B------:R-:W-:Y:S01]  /*9fa0*/  FFMA R37, R141.reuse, R41, R68.reuse ;  /* 0x000000298d257223 */ /* 0x140fe20000000044 */
        /* <DEDUP_REMOVED lines=42> */
[----:B------:R-:W-:Y:S01]  /*a250*/  FFMA R2, R143, R79, R2 ;  /* 0x0000004f8f027223 */ /* 0x000fe20000000002 */
[----:B------:R-:W-:Y:S01]  /*a260*/  F2FP.BF16.F32.PACK_AB R4, R5, R4 ;  /* 0x000000040504723e */ /* 0x000fe200000010ff */
[----:B------:R-:W-:Y:S01]  /*a270*/  FFMA R3, R143, R78, R3 ;  /* 0x0000004e8f037223 */ /* 0x000fe20000000003 */
[----:B------:R-:W-:Y:S01]  /*a280*/  F2FP.BF16.F32.PACK_AB R5, R7, R6 ;  /* 0x000000060705723e */ /* 0x000fe200000010ff */
[----:B------:R-:W-:Y:S01]  /*a290*/  FFMA R15, R143, R80, R15 ;  /* 0x000000508f0f7223 */ /* 0x000fe2000000000f */
[----:B------:R-:W-:Y:S01]  /*a2a0*/  F2FP.BF16.F32.PACK_AB R6, R9, R8 ;  /* 0x000000080906723e */ /* 0x000fe200000010ff */
[----:B------:R-:W-:Y:S01]  /*a2b0*/  FFMA R12, R143, R81, R12 ;  /* 0x000000518f0c7223 */ /* 0x000fe2000000000c */
[----:B------:R-:W-:Y:S01]  /*a2c0*/  F2FP.BF16.F32.PACK_AB R7, R11, R10 ;  /* 0x0000000a0b07723e */ /* 0x000fe200000010ff */
[C---:B------:R-:W-:Y:S01]  /*a2d0*/  FFMA R13, R143.reuse, R82, R13 ;  /* 0x000000528f0d7223 */ /* 0x040fe2000000000d */
[C---:B------:R-:W-:Y:S01]  /*a2e0*/  FFMA R14, R143.reuse, R83, R14 ;  /* 0x000000538f0e7223 */ /* 0x040fe2000000000e */
[C---:B------:R-:W-:Y:S01]  /*a2f0*/  FFMA R19, R143.reuse, R84, R19 ;  /* 0x000000548f137223 */ /* 0x040fe20000000013 */
[C---:B------:R-:W-:Y:S01]  /*a300*/  FFMA R16, R143.reuse, R85, R16 ;  /* 0x000000558f107223 */ /* 0x040fe20000000010 */
[----:B------:R1:W-:Y:S01]  /*a310*/  STS.128 [R219+UR41+0xc400], R4 ;  /* 0x00c40004db007988 */ /* 0x0003e20008000c29 */
[C---:B------:R-:W-:Y:S01]  /*a320*/  FFMA R17, R143.reuse, R86, R17 ;  /* 0x000000568f117223 */ /* 0x040fe20000000011 */
[C---:B------:R-:W-:Y:S01]  /*a330*/  FFMA R18, R143.reuse, R87, R18 ;  /* 0x000000578f127223 */ /* 0x040fe20000000012 */
[C---:B------:R-:W-:Y:S01]  /*a340*/  FFMA R23, R143.reuse, R88, R23 ;  /* 0x000000588f177223 */ /* 0x040fe20000000017 */
        /* <DEDUP_REMOVED lines=8> */
[----:B------:R-:W-:Y:S01]  /*a3d0*/  FFMA R24, R143, R93, R24 ;  /* 0x0000005d8f187223 */ /* 0x000fe20000000018 */
[----:B------:R-:W-:Y:S01]  /*a3e0*/  F2FP.BF16.F32.PACK_AB R16, R17, R16 ;  /* 0x000000101110723e */ /* 0x000fe200000010ff */
[C---:B------:R-:W-:Y:S01]  /*a3f0*/  FFMA R25, R143.reuse, R94, R25 ;  /* 0x0000005e8f197223 */ /* 0x040fe20000000019 */
[----:B------:R1:W-:Y:S01]  /*a400*/  STS.128 [R218+0xc400], R8 ;  /* 0x00c40008da007388 */ /* 0x0003e20000000c00 */
        /* <DEDUP_REMOVED lines=45> */
[----:B------:R-:W-:Y:S01]  /*a6e0*/  FFMA R53, R143, R122, R53 ;  /* 0x0000007a8f357223 */ /* 0x000fe20000000035 */
[----:B------:R-:W-:Y:S01]  /*a6f0*/  SHF.L.U32 R127, R149, 0x10, RZ ;  /* 0x00000010957f7819 */ /* 0x000fe200000006ff */
[----:B------:R-:W-:Y:S01]  /*a700*/  FFMA R54, R143, R123, R54 ;  /* 0x0000007b8f367223 */ /* 0x000fe20000000036 */
[----:B------:R-:W-:Y:S01]  /*a710*/  LOP3.LUT R128, R149, 0xffff0000, RZ, 0xc0, !PT ;  /* 0xffff000095807812 */ /* 0x000fe200078ec0ff */
[----:B------:R1:W-:Y:S01]  /*a720*/  STS.128 [R214+0xc400], R40 ;  /* 0x00c40028d6007388 */ /* 0x0003e20000000c00 */
[C---:B------:R-:W-:Y:S01]  /*a730*/  FFMA R59, R143.reuse, R124, R59 ;  /* 0x0000007c8f3b7223 */ /* 0x040fe2000000003b */
[C---:B------:R-:W-:Y:S01]  /*a740*/  SHF.L.U32 R129, R150.reuse, 0x10, RZ ;  /* 0x0000001096817819 */ /* 0x040fe200000006ff */
        /* <DEDUP_REMOVED lines=38> */
.L_x_122:
[----:B------:R-:W-:Y:S05]  /*a9b0*/  BSYNC.RECONVERGENT B0 ;  /* 0x0000000000007941 */ /* 0x000fea0003800200 */
.L_x_121:
[----:B------:R-:W-:Y:S01]  /*a9c0*/  BAR.SYNC.DEFER_BLOCKING 0x1, 0x80 ;  /* 0x0042000000007b1d */ /* 0x000fe20000010000 */
[----:B------:R-:W-:Y:S01]  /*a9d0*/  UISETP.NE.AND UP0, UPT, UR45, -0x4, UPT ;  /* 0xfffffffc2d00788c */ /* 0x000fe2000bf05270 */
[----:B------:R-:W-:Y:S08]  /*a9e0*/  IADD3 R181, PT, PT, R181, 0x1, RZ ;  /* 0x00000001b5b57810 */ /* 0x000ff00007ffe0ff */
[----:B------:R-:W-:Y:S05]  /*a9f0*/  BRA.U !UP0, `(.L_x_123) ;  /* 0x0000000108287547 */ /* 0x000fea000b800000 */
[----:B------:R-:W-:Y:S01]  /*aa00*/  ISETP.NE.AND P0, PT, R210, RZ, PT ;  /* 0x000000ffd200720c */ /* 0x000fe20003f05270 */
[----:B------:R-:W-:Y:S01]  /*aa10*/  IMAD.U32 R3, RZ, RZ, UR52 ;  /* 0x00000034ff037e24 */ /* 0x000fe2000f8e00ff */
[----:B------:R-:W-:Y:S01]  /*aa20*/  UIADD3 UR52, UPT, UPT, UR52, 0x1, URZ ;  /* 0x0000000134347890 */ /* 0x000fe2000fffe0ff */
[----:B------:R-:W-:Y:S03]  /*aa30*/  IMAD.U32 R0, RZ, RZ, UR37 ;  /* 0x00000025ff007e24 */ /* 0x000fe6000f8e00ff */
[----:B------:R-:W-:Y:S04]  /*aa40*/  UISETP.NE.AND UP0, UPT, UR52, 0x4, UPT ;  /* 0x000000043400788c */ /* 0x000fe8000bf05270 */
[----:B------:R-:W-:Y:S03]  /*aa50*/  USEL UR52, UR52, URZ, UP0 ;  /* 0x000000ff34347287 */ /* 0x000fe60008000000 */
[----:B------:R-:W-:Y:S05]  /*aa60*/  @P0 LEA R3, R3, UR41, 0x3 ;  /* 0x0000002903030c11 */ /* 0x000fea000f8e18ff */
[----:B------:R-:W-:Y:S05]  /*aa70*/  @P0 VIADD R3, R3, 0x50 ;  /* 0x0000005003030836 */ /* 0x000fea0000000000 */
[----:B------:R-:W-:Y:S04]  /*aa80*/  @P0 PRMT R0, R0, 0x654, R3 ;  /* 0x0000065400000816 */ /* 0x000fe80000000003 */
[----:B------:R3:W-:Y:S03]  /*aa90*/  @P0 SYNCS.ARRIVE.TRANS64.RED.A1T0 RZ, [R0+URZ], RZ ;  /* 0x000000ff00ff09a7 */ /* 0x0007e600081004ff */
.L_x_123:
[----:B------:R-:W-:Y:S01]  /*aaa0*/  ISETP.NE.AND P2, PT, R208, RZ, PT ;  /* 0x000000ffd000720c */ /* 0x000fe20003f45270 */
[----:B------:R-:W-:Y:S01]  /*aab0*/  UIADD3 UR45, UPT, UPT, UR45, 0x4, URZ ;  /* 0x000000042d2d7890 */ /* 0x000fe2000fffe0ff */
[----:B------:R-:W-:Y:S01]  /*aac0*/  ISETP.NE.AND P0, PT, R209, 0x2, PT ;  /* 0x00000002d100780c */ /* 0x000fe20003f05270 */
[----:B------:R-:W-:Y:S01]  /*aad0*/  IMAD.IADD R2, R138, 0x1, R193 ;  /* 0x000000018a027824 */ /* 0x000fe200078e02c1 */
[----:B------:R-:W-:Y:S01]  /*aae0*/  ISETP.NE.AND P1, PT, R181, 0x2, PT ;  /* 0x00000002b500780c */ /* 0x000fe20003f25270 */
[----:B-1----:R-:W-:Y:S01]  /*aaf0*/  IMAD.IADD R5, R139, 0x1, R180 ;  /* 0x000000018b057824 */ /* 0x002fe200078e02b4 */
[----:B------:R-:W-:Y:S02]  /*ab00*/  SEL R3, RZ, 0x1, P0 ;  /* 0x00000001ff037807 */ /* 0x000fe40000000000 */
[----:B---3--:R-:W-:Y:S02]  /*ab10*/  SEL R0, RZ, 0x1, P1 ;  /* 0x00000001ff007807 */ /* 0x008fe40000800000 */
[----:B------:R-:W-:Y:S02]  /*ab20*/  LOP3.LUT R202, R202, R3, RZ, 0x3c, !PT ;  /* 0x00000003caca7212 */ /* 0x000fe400078e3cff */
[----:B------:R-:W-:Y:S02]  /*ab30*/  LOP3.LUT R203, R203, R0, RZ, 0x3c, !PT ;  /* 0x00000000cbcb7212 */ /* 0x000fe400078e3cff */
[----:B------:R-:W-:Y:S02]  /*ab40*/  @P2 R2UR UR44, R201 ;  /* 0x00000000c92c22ca */ /* 0x000fe400000e0000 */
[----:B------:R-:W-:Y:S02]  /*ab50*/  SEL R209, R209, RZ, P0 ;  /* 0x000000ffd1d17207 */ /* 0x000fe40000000000 */
[----:B------:R-:W-:Y:S01]  /*ab60*/  SEL R181, R181, RZ, P1 ;  /* 0x000000ffb5b57207 */ /* 0x000fe20000800000 */
[----:B------:R-:W-:Y:S10]  /*ab70*/  @P2 BRA `(.L_x_124) ;  /* 0xffffff9c00d42947 */ /* 0x000ff4000383ffff */
[----:B------:R-:W1:Y:S01]  /*ab80*/  LDCU.64 UR6, c[0x0][0x888] ;  /* 0x00011100ff0677ac */ /* 0x000e620008000a00 */
[----:B------:R-:W3:Y:S01]  /*ab90*/  LDCU.64 UR4, c[0x0][0x890] ;  /* 0x00011200ff0477ac */ /* 0x000ee20008000a00 */
[----:B-1----:R-:W-:Y:S02]  /*aba0*/  ISETP.NE.U32.AND P2, PT, RZ, UR6, PT ;  /* 0x00000006ff007c0c */ /* 0x002fe4000bf45070 */
[----:B---3--:R-:W-:Y:S02]  /*abb0*/  ISETP.NE.U32.AND P1, PT, RZ, UR4, PT ;  /* 0x00000004ff007c0c */ /* 0x008fe4000bf25070 */
[----:B------:R-:W-:Y:S02]  /*abc0*/  ISETP.NE.AND.EX P2, PT, RZ, UR7, PT, P2 ;  /* 0x00000007ff007c0c */ /* 0x000fe4000bf45320 */
[----:B------:R-:W-:-:S13]  /*abd0*/  ISETP.NE.AND.EX P0, PT, RZ, UR5, PT, P1 ;  /* 0x00000005ff007c0c */ /* 0x000fda000bf05310 */
[----:B------:R-:W-:Y:S05]  /*abe0*/  @P2 BRA P0, `(.L_x_125) ;  /* 0x00000000003c2947 */ /* 0x000fea0000000000 */
[----:B------:R-:W-:-:S13]  /*abf0*/  ISETP.NE.AND.EX P1, PT, RZ, UR5, PT, P1 ;  /* 0x00000005ff007c0c */ /* 0x000fda000bf25310 */
[----:B------:R-:W-:Y:S05]  /*ac00*/  @P1 BRA `(.L_x_126) ;  /* 0x00000000000c1947 */ /* 0x000fea0003800000 */
[----:B------:R-:W-:-:S13]  /*ac10*/  FSETP.NEU.AND P0, PT, R143, RZ, PT ;  /* 0x000000ff8f00720b */ /* 0x000fda0003f0d000 */
[----:B------:R-:W-:Y:S05]  /*ac20*/  @!P0 EXIT ;  /* 0x000000000000894d */ /* 0x000fea0003800000 */
[----:B------:R-:W-:Y:S05]  /*ac30*/  BRA `(.L_x_125) ;  /* 0x0000000000287947 */ /* 0x000fea0003800000 */
.L_x_126:
[----:B------:R-:W-:Y:S01]  /*ac40*/  ISETP.NE.AND P0, PT, R211, RZ, PT ;  /* 0x000000ffd300720c */ /* 0x000fe20003f05270 */
[----:B------:R-:W-:-:S12]  /*ac50*/  BSSY.RECONVERGENT B0, `(.L_x_125) ;  /* 0x0000008000007945 */ /* 0x000fd80003800200 */
[----:B------:R-:W-:Y:S05]  /*ac60*/  @P0 BRA `(.L_x_127) ;  /* 0x0000000000100947 */ /* 0x000fea0003800000 */
[----:B------:R-:W-:-:S04]  /*ac70*/  ISETP.NE.U32.AND P0, PT, RZ, UR6, PT ;  /* 0x00000006ff007c0c */ /* 0x000fc8000bf05070 */
[----:B------:R-:W-:-:S13]  /*ac80*/  ISETP.NE.AND.EX P0, PT, RZ, UR7, PT, P0 ;  /* 0x00000007ff007c0c */ /* 0x000fda000bf05300 */
[----:B------:R-:W-:Y:S05]  /*ac90*/  @!P0 EXIT ;  /* 0x000000000000894d */ /* 0x000fea0003800000 */
[----:B------:R-:W-:Y:S05]  /*aca0*/  BRA `(.L_x_128) ;  /* 0x0000000000087947 */ /* 0x000fea0003800000 */
.L_x_127:
[----:B------:R-:W-:-:S13]  /*acb0*/  FSETP.NEU.AND P0, PT, R143, RZ, PT ;  /* 0x000000ff8f00720b */ /* 0x000fda0003f0d000 */
[----:B------:R-:W-:Y:S05]  /*acc0*/  @!P0 EXIT ;  /* 0x000000000000894d */ /* 0x000fea0003800000 */
.L_x_128:
[----:B------:R-:W-:Y:S05]  /*acd0*/  BSYNC.RECONVERGENT B0 ;  /* 0x0000000000007941 */ /* 0x000fea0003800200 */
.L_x_125:
[----:B------:R-:W-:Y:S01]  /*ace0*/  ULEA UR4, UR52, UR41, 0x3 ;  /* 0x0000002934047291 */ /* 0x000fe2000f8e18ff */
[----:B------:R-:W-:-:S04]  /*acf0*/  DEPBAR.LE SB0, 0x0 ;  /* 0x000080000000791a */ /* 0x000fc80000000000 */
[----:B------:R-:W-:-:S04]  /*ad00*/  UIADD3 UR4, UPT, UPT, UR4, 0x50, URZ ;  /* 0x0000005004047890 */ /* 0x000fc8000fffe0ff */
[----:B------:R-:W-:-:S09]  /*ad10*/  UPRMT UR4, UR37, 0x654, UR4 ;  /* 0x0000065425047896 */ /* 0x000fd20008000004 */
[----:B------:R-:W-:Y:S01]  /*ad20*/  SYNCS.ARRIVE.TRANS64.RED.A1T0 RZ, [UR4], RZ ;  /* 0x000000ffffff79a7 */ /* 0x000fe20008100404 */
[----:B------:R-:W-:Y:S05]  /*ad30*/  EXIT ;  /* 0x000000000000794d */ /* 0x000fea0003800000 */
.L_x_19:
[----:B--2---:R2:W1:Y:S02]  /*ad40*/  SYNCS.PHASECHK.TRANS64.TRYWAIT P0, [R3+URZ+0xd0], R4 ;  /* 0x0000d004030075a7 */ /* 0x00446400080011ff */
[----:B-1----:R-:W-:Y:S05]  /*ad50*/  @!P0 NANOSLEEP.SYNCS 0x989680 ;  /* 0x009896800000895d */ /* 0x002fea0003900000 */
[----:B------:R-:W1:Y:S02]  /*ad60*/  @!P0 SYNCS.PHASECHK.TRANS64 P0, [R3+URZ+0xd0], R4 ;  /* 0x0000d004030085a7 */ /* 0x000e6400080010ff */
[----:B-1----:R-:W-:Y:S05]  /*ad70*/  @!P0 BRA `(.L_x_19) ;  /* 0xfffffffc00f08947 */ /* 0x002fea000383ffff */
[----:B------:R-:W-:Y:S05]  /*ad80*/  BRA `(.L_x_129) ;  /* 0xffffff6400f87947 */ /* 0x000fea000383ffff */
.L_x_22:
[----:B------:R-:W-:-:S07]  /*ad90*/  MOV R2, UR41 ;  /* 0x0000002900027c02 */ /* 0x000fce0008000f00 */
.L_x_130:
[----:B-1----:R1:W2:Y:S02]  /*ada0*/  SYNCS.PHASECHK.TRANS64.TRYWAIT P0, [R2+URZ+0x18], R5 ;  /* 0x00001805020075a7 */ /* 0x0022a400080011ff */
[----:B--2---:R-:W-:Y:S05]  /*adb0*/  @!P0 NANOSLEEP.SYNCS 0x989680 ;  /* 0x009896800000895d */ /* 0x004fea0003900000 */
[----:B------:R-:W2:Y:S02]  /*adc0*/  @!P0 SYNCS.PHASECHK.TRANS64 P0, [R2+URZ+0x18], R5 ;  /* 0x00001805020085a7 */ /* 0x000ea400080010ff */
[----:B--2---:R-:W-:Y:S05]  /*add0*/  @!P0 BRA `(.L_x_130) ;  /* 0xfffffffc00f08947 */ /* 0x004fea000383ffff */
[----:B------:R-:W-:Y:S05]  /*ade0*/  BRA `(.L_x_21) ;  /* 0xffffff6800487947 */ /* 0x000fea000383ffff */
.L_x_28:
[----:B-1----:R-:W-:-:S07]  /*adf0*/  MOV R2, UR17 ;  /* 0x0000001100027c02 */ /* 0x002fce0008000f00 */
.L_x_131:
[----:B-1----:R1:W2:Y:S02]  /*ae00*/  SYNCS.PHASECHK.TRANS64.TRYWAIT P0, [R2+URZ+0x18], R5 ;  /* 0x00001805020075a7 */ /* 0x0022a400080011ff */
[----:B--2---:R-:W-:Y:S05]  /*ae10*/  @!P0 NANOSLEEP.SYNCS 0x989680 ;  /* 0x009896800000895d */ /* 0x004fea0003900000 */
[----:B------:R-:W2:Y:S02]  /*ae20*/  @!P0 SYNCS.PHASECHK.TRANS64 P0, [R2+URZ+0x18], R5 ;  /* 0x00001805020085a7 */ /* 0x000ea400080010ff */
[----:B--2---:R-:W-:Y:S05]  /*ae30*/  @!P0 BRA `(.L_x_131) ;  /* 0xfffffffc00f08947 */ /* 0x004fea000383ffff */
[----:B------:R-:W-:Y:S05]  /*ae40*/  BRA `(.L_x_27) ;  /* 0xffffff6800f07947 */ /* 0x000fea000383ffff */
.L_x_32:
[----:B-1----:R1:W2:Y:S02]  /*ae50*/  SYNCS.PHASECHK.TRANS64.TRYWAIT P0, [R2+URZ+0x80], R3 ;  /* 0x00008003020075a7 */ /* 0x0022a400080011ff */
[----:B--2---:R-:W-:Y:S05]  /*ae60*/  @!P0 NANOSLEEP.SYNCS 0x989680 ;  /* 0x009896800000895d */ /* 0x004fea0003900000 */
[----:B------:R-:W2:Y:S02]  /*ae70*/  @!P0 SYNCS.PHASECHK.TRANS64 P0, [R2+URZ+0x80], R3 ;  /* 0x00008003020085a7 */ /* 0x000ea400080010ff */
[----:B--2---:R-:W-:Y:S05]  /*ae80*/  @!P0 BRA `(.L_x_32) ;  /* 0xfffffffc00f08947 */ /* 0x004fea000383ffff */
[----:B------:R-:W-:Y:S05]  /*ae90*/  BRA `(.L_x_132) ;  /* 0xffffff6c00807947 */ /* 0x000fea000383ffff */
.L_x_36:
[----:B----4-:R-:W-:-:S07]  /*aea0*/  MOV R0, UR5 ;  /* 0x0000000500007c02 */ /* 0x010fce0008000f00 */
.L_x_133:
[----:B-1----:R1:W2:Y:S02]  /*aeb0*/  SYNCS.PHASECHK.TRANS64.TRYWAIT P0, [R0+URZ], R3 ;  /* 0x00000003000075a7 */ /* 0x0022a400080011ff */
[----:B--2---:R-:W-:Y:S05]  /*aec0*/  @!P0 NANOSLEEP.SYNCS 0x989680 ;  /* 0x009896800000895d */ /* 0x004fea0003900000 */
[----:B------:R-:W2:Y:S02]  /*aed0*/  @!P0 SYNCS.PHASECHK.TRANS64 P0, [R0+URZ], R3 ;  /* 0x00000003000085a7 */ /* 0x000ea400080010ff */
[----:B--2---:R-:W-:Y:S05]  /*aee0*/  @!P0 BRA `(.L_x_133) ;  /* 0xfffffffc00f08947 */ /* 0x004fea000383ffff */
[----:B------:R-:W-:Y:S05]  /*aef0*/  BRA `(.L_x_134) ;  /* 0xffffff7000f07947 */ /* 0x000fea000383ffff */
.L_x_37:
[----:B----4-:R-:W-:-:S07]  /*af00*/  MOV R0, UR5 ;  /* 0x0000000500007c02 */ /* 0x010fce0008000f00 */
.L_x_135:
[----:B-1----:R1:W2:Y:S02]  /*af10*/  SYNCS.PHASECHK.TRANS64.TRYWAIT P0, [R0+URZ], R3 ;  /* 0x00000003000075a7 */ /* 0x0022a400080011ff */
[----:B--2---:R-:W-:Y:S05]  /*af20*/  @!P0 NANOSLEEP.SYNCS 0x989680 ;  /* 0x009896800000895d */ /* 0x004fea0003900000 */
[----:B------:R-:W2:Y:S02]  /*af30*/  @!P0 SYNCS.PHASECHK.TRANS64 P0, [R0+URZ], R3 ;  /* 0x00000003000085a7 */ /* 0x000ea400080010ff */
[----:B--2---:R-:W-:Y:S05]  /*af40*/  @!P0 BRA `(.L_x_135) ;  /* 0xfffffffc00f08947 */ /* 0x004fea000383ffff */
[----:B------:R-:W-:Y:S05]  /*af50*/  BRA `(.L_x_136) ;  /* 0xffffff7000fc7947 */ /* 0x000fea000383ffff */
.L_x_40:
[----:B-1----:R1:W2:Y:S02]  /*af60*/  SYNCS.PHASECHK.TRANS64.TRYWAIT P0, [R0+URZ+0xc0], R5 ;  /* 0x0000c005000075a7 */ /* 0x0022a400080011ff */
[----:B--2---:R-:W-:Y:S05]  /*af70*/  @!P0 NANOSLEEP.SYNCS 0x989680 ;  /* 0x009896800000895d */ /* 0x004fea0003900000 */
[----:B------:R-:W2:Y:S02]  /*af80*/  @!P0 SYNCS.PHASECHK.TRANS64 P0, [R0+URZ+0xc0], R5 ;  /* 0x0000c005000085a7 */ /* 0x000ea400080010ff */
[----:B--2---:R-:W-:Y:S05]  /*af90*/  @!P0 BRA `(.L_x_40) ;  /* 0xfffffffc00f08947 */ /* 0x004fea000383ffff */
[----:B------:R-:W-:Y:S05]  /*afa0*/  BRA `(.L_x_137) ;  /* 0xffffff7400587947 */ /* 0x000fea000383ffff */
.L_x_41:
[----:B------:R-:W-:-:S07]  /*afb0*/  MOV R0, UR5 ;  /* 0x0000000500007c02 */ /* 0x000fce0008000f00 */
.L_x_138:
[----:B-1----:R1:W2:Y:S02]  /*afc0*/  SYNCS.PHASECHK.TRANS64.TRYWAIT P0, [R0+URZ+0x90], R7 ;  /* 0x00009007000075a7 */ /* 0x0022a400080011ff */
[----:B--2---:R-:W-:Y:S05]  /*afd0*/  @!P0 NANOSLEEP.SYNCS 0x989680 ;  /* 0x009896800000895d */ /* 0x004fea0003900000 */
[----:B------:R-:W2:Y:S02]  /*afe0*/  @!P0 SYNCS.PHASECHK.TRANS64 P0, [R0+URZ+0x90], R7 ;  /* 0x00009007000085a7 */ /* 0x000ea400080010ff */
[----:B--2---:R-:W-:Y:S05]  /*aff0*/  @!P0 BRA `(.L_x_138) ;  /* 0xfffffffc00f08947 */ /* 0x004fea000383ffff */
[----:B------:R-:W-:Y:S05]  /*b000*/  BRA `(.L_x_139) ;  /* 0xffffff7400687947 */ /* 0x000fea000383ffff */
.L_x_42:
[----:B-1----:R1:W2:Y:S02]  /*b010*/  SYNCS.PHASECHK.TRANS64.TRYWAIT P1, [R0+URZ+0x80], R5 ;  /* 0x00008005000075a7 */ /* 0x0022a400080211ff */
[----:B--2---:R-:W-:Y:S05]  /*b020*/  @!P1 NANOSLEEP.SYNCS 0x989680 ;  /* 0x009896800000995d */ /* 0x004fea0003900000 */
[----:B------:R-:W2:Y:S02]  /*b030*/  @!P1 SYNCS.PHASECHK.TRANS64 P1, [R0+URZ+0x80], R5 ;  /* 0x00008005000095a7 */ /* 0x000ea400080210ff */
[----:B--2---:R-:W-:Y:S05]  /*b040*/  @!P1 BRA `(.L_x_42) ;  /* 0xfffffffc00f09947 */ /* 0x004fea000383ffff */
[----:B------:R-:W-:Y:S05]  /*b050*/  BRA `(.L_x_140) ;  /* 0xffffff7400987947 */ /* 0x000fea000383ffff */
.L_x_45:
[----:B------:R-:W-:-:S07]  /*b060*/  MOV R0, UR5 ;  /* 0x0000000500007c02 */ /* 0x000fce0008000f00 */
.L_x_141:
[----:B-1----:R1:W2:Y:S02]  /*b070*/  SYNCS.PHASECHK.TRANS64.TRYWAIT P0, [R0+URZ+0x90], R3 ;  /* 0x00009003000075a7 */ /* 0x0022a400080011ff */
[----:B--2---:R-:W-:Y:S05]  /*b080*/  @!P0 NANOSLEEP.SYNCS 0x989680 ;  /* 0x009896800000895d */ /* 0x004fea0003900000 */
[----:B------:R-:W2:Y:S02]  /*b090*/  @!P0 SYNCS.PHASECHK.TRANS64 P0, [R0+URZ+0x90], R3 ;  /* 0x00009003000085a7 */ /* 0x000ea400080010ff */
[----:B--2---:R-:W-:Y:S05]  /*b0a0*/  @!P0 BRA `(.L_x_141) ;  /* 0xfffffffc00f08947 */ /* 0x004fea000383ffff */
[----:B------:R-:W-:Y:S05]  /*b0b0*/  BRA `(.L_x_44) ;  /* 0xffffff7400ec7947 */ /* 0x000fea000383ffff */
.L_x_52:
[----:B-1----:R1:W2:Y:S02]  /*b0c0*/  SYNCS.PHASECHK.TRANS64.TRYWAIT P1, [R0+URZ+0x80], R5 ;  /* 0x00008005000075a7 */ /* 0x0022a400080211ff */
[----:B--2---:R-:W-:Y:S05]  /*b0d0*/  @!P1 NANOSLEEP.SYNCS 0x989680 ;  /* 0x009896800000995d */ /* 0x004fea0003900000 */
[----:B------:R-:W2:Y:S02]  /*b0e0*/  @!P1 SYNCS.PHASECHK.TRANS64 P1, [R0+URZ+0x80], R5 ;  /* 0x00008005000095a7 */ /* 0x000ea400080210ff */
[----:B--2---:R-:W-:Y:S05]  /*b0f0*/  @!P1 BRA `(.L_x_52) ;  /* 0xfffffffc00f09947 */ /* 0x004fea000383ffff */
[----:B------:R-:W-:Y:S05]  /*b100*/  BRA `(.L_x_142) ;  /* 0xffffff7c005c7947 */ /* 0x000fea000383ffff */
.L_x_53:
[----:B------:R-:W-:-:S07]  /*b110*/  MOV R3, UR7 ;  /* 0x0000000700037c02 */ /* 0x000fce0008000f00 */
.L_x_143:
[----:B-1----:R1:W2:Y:S02]  /*b120*/  SYNCS.PHASECHK.TRANS64.TRYWAIT P0, [R3+URZ+0xb0], R0 ;  /* 0x0000b000030075a7 */ /* 0x0022a400080011ff */
[----:B--2---:R-:W-:Y:S05]  /*b130*/  @!P0 NANOSLEEP.SYNCS 0x989680 ;  /* 0x009896800000895d */ /* 0x004fea0003900000 */
[----:B------:R-:W2:Y:S02]  /*b140*/  @!P0 SYNCS.PHASECHK.TRANS64 P0, [R3+URZ+0xb0], R0 ;  /* 0x0000b000030085a7 */ /* 0x000ea400080010ff */
[----:B--2---:R-:W-:Y:S05]  /*b150*/  @!P0 BRA `(.L_x_143) ;  /* 0xfffffffc00f08947 */ /* 0x004fea000383ffff */
[----:B------:R-:W-:Y:S05]  /*b160*/  BRA `(.L_x_144) ;  /* 0xffffff7c00947947 */ /* 0x000fea000383ffff */
.L_x_56:
[----:B------:R-:W-:Y:S07]  /*b170*/  MOV R0, UR6 ;  /* 0x0000000600007c02 */ /* 0x000fee0008000f00 */
.L_x_145:
[----:B-1----:R1:W2:Y:S02]  /*b180*/  SYNCS.PHASECHK.TRANS64.TRYWAIT P0, [R0+URZ], R3 ;  /* 0x00000003000075a7 */ /* 0x0022a400080011ff */
[----:B--2---:R-:W-:Y:S05]  /*b190*/  @!P0 NANOSLEEP.SYNCS 0x989680 ;  /* 0x009896800000895d */ /* 0x004fea0003900000 */
[----:B------:R-:W2:Y:S02]  /*b1a0*/  @!P0 SYNCS.PHASECHK.TRANS64 P0, [R0+URZ], R3 ;  /* 0x00000003000085a7 */ /* 0x000ea400080010ff */
[----:B--2---:R-:W-:Y:S05]  /*b1b0*/  @!P0 BRA `(.L_x_145) ;  /* 0xfffffffc00f08947 */ /* 0x004fea000383ffff */
[----:B------:R-:W-:Y:S05]  /*b1c0*/  BRA `(.L_x_55) ;  /* 0xffffff7c00b07947 */ /* 0x000fea000383ffff */
.L_x_59:
[----:B------:R-:W-:-:S07]  /*b1d0*/  MOV R0, UR6 ;  /* 0x0000000600007c02 */ /* 0x000fce0008000f00 */
.L_x_146:
[----:B--2---:R2:W4:Y:S02]  /*b1e0*/  SYNCS.PHASECHK.TRANS64.TRYWAIT P0, [R0+URZ], R3 ;  /* 0x00000003000075a7 */ /* 0x00452400080011ff */
[----:B----4-:R-:W-:Y:S05]  /*b1f0*/  @!P0 NANOSLEEP.SYNCS 0x989680 ;  /* 0x009896800000895d */ /* 0x010fea0003900000 */
[----:B------:R-:W4:Y:S02]  /*b200*/  @!P0 SYNCS.PHASECHK.TRANS64 P0, [R0+URZ], R3 ;  /* 0x00000003000085a7 */ /* 0x000f2400080010ff */
[----:B----4-:R-:W-:Y:S05]  /*b210*/  @!P0 BRA `(.L_x_146) ;  /* 0xfffffffc00f08947 */ /* 0x010fea000383ffff */
[----:B------:R-:W-:Y:S05]  /*b220*/  BRA `(.L_x_147) ;  /* 0xffffff80008c7947 */ /* 0x000fea000383ffff */
.L_x_60:
[----:B------:R-:W-:-:S07]  /*b230*/  MOV R0, UR7 ;  /* 0x0000000700007c02 */ /* 0x000fce0008000f00 */
.L_x_148:
[----:B-1----:R1:W2:Y:S02]  /*b240*/  SYNCS.PHASECHK.TRANS64.TRYWAIT P0, [R0+URZ], R3 ;  /* 0x00000003000075a7 */ /* 0x0022a400080011ff */
[----:B--2---:R-:W-:Y:S05]  /*b250*/  @!P0 NANOSLEEP.SYNCS 0x989680 ;  /* 0x009896800000895d */ /* 0x004fea0003900000 */
[----:B------:R-:W2:Y:S02]  /*b260*/  @!P0 SYNCS.PHASECHK.TRANS64 P0, [R0+URZ], R3 ;  /* 0x00000003000085a7 */ /* 0x000ea400080010ff */
[----:B--2---:R-:W-:Y:S05]  /*b270*/  @!P0 BRA `(.L_x_148) ;  /* 0xfffffffc00f08947 */ /* 0x004fea000383ffff */
[----:B------:R-:W-:Y:S05]  /*b280*/  BRA `(.L_x_149) ;  /* 0xffffff8000987947 */ /* 0x000fea000383ffff */
.L_x_65:
[----:B---3--:R3:W1:Y:S02]  /*b290*/  SYNCS.PHASECHK.TRANS64.TRYWAIT P0, [R0+URZ+0x80], R3 ;  /* 0x00008003000075a7 */ /* 0x00866400080011ff */
[----:B-1----:R-:W-:Y:S05]  /*b2a0*/  @!P0 NANOSLEEP.SYNCS 0x989680 ;  /* 0x009896800000895d */ /* 0x002fea0003900000 */
[----:B------:R-:W1:Y:S02]  /*b2b0*/  @!P0 SYNCS.PHASECHK.TRANS64 P0, [R0+URZ+0x80], R3 ;  /* 0x00008003000085a7 */ /* 0x000e6400080010ff */
[----:B-1----:R-:W-:Y:S05]  /*b2c0*/  @!P0 BRA `(.L_x_65) ;  /* 0xfffffffc00f08947 */ /* 0x002fea000383ffff */
[----:B------:R-:W-:Y:S05]  /*b2d0*/  BRA `(.L_x_150) ;  /* 0xffffff8400a47947 */ /* 0x000fea000383ffff */
.L_x_68:
[----:B------:R-:W-:Y:S07]  /*b2e0*/  MOV R0, UR6 ;  /* 0x0000000600007c02 */ /* 0x000fee0008000f00 */
.L_x_151:
[----:B-1----:R1:W3:Y:S02]  /*b2f0*/  SYNCS.PHASECHK.TRANS64.TRYWAIT P0, [R0+URZ+0x78], R3 ;  /* 0x00007803000075a7 */ /* 0x0022e400080011ff */
[----:B---3--:R-:W-:Y:S05]  /*b300*/  @!P0 NANOSLEEP.SYNCS 0x989680 ;  /* 0x009896800000895d */ /* 0x008fea0003900000 */
[----:B------:R-:W3:Y:S02]  /*b310*/  @!P0 SYNCS.PHASECHK.TRANS64 P0, [R0+URZ+0x78], R3 ;  /* 0x00007803000085a7 */ /* 0x000ee400080010ff */
[----:B---3--:R-:W-:Y:S05]  /*b320*/  @!P0 BRA `(.L_x_151) ;  /* 0xfffffffc00f08947 */ /* 0x008fea000383ffff */
[----:B------:R-:W-:Y:S05]  /*b330*/  BRA `(.L_x_67) ;  /* 0xffffff8800847947 */ /* 0x000fea000383ffff */
.L_x_71:
[----:B------:R-:W-:Y:S07]  /*b340*/  MOV R0, UR6 ;  /* 0x0000000600007c02 */ /* 0x000fee0008000f00 */
.L_x_152:
[----:B-1----:R1:W2:Y:S02]  /*b350*/  SYNCS.PHASECHK.TRANS64.TRYWAIT P0, [R0+URZ+0x50], R11 ;  /* 0x0000500b000075a7 */ /* 0x0022a400080011ff */
[----:B--2---:R-:W-:Y:S05]  /*b360*/  @!P0 NANOSLEEP.SYNCS 0x989680 ;  /* 0x009896800000895d */ /* 0x004fea0003900000 */
[----:B------:R-:W2:Y:S02]  /*b370*/  @!P0 SYNCS.PHASECHK.TRANS64 P0, [R0+URZ+0x50], R11 ;  /* 0x0000500b000085a7 */ /* 0x000ea400080010ff */
[----:B--2---:R-:W-:Y:S05]  /*b380*/  @!P0 BRA `(.L_x_152) ;  /* 0xfffffffc00f08947 */ /* 0x004fea000383ffff */
[----:B------:R-:W-:Y:S05]  /*b390*/  BRA `(.L_x_153) ;  /* 0xffffff8800fc7947 */ /* 0x000fea000383ffff */
.L_x_72:
[----:B------:R-:W-:Y:S07]  /*b3a0*/  MOV R0, UR6 ;  /* 0x0000000600007c02 */ /* 0x000fee0008000f00 */
.L_x_154:
[----:B-1----:R1:W2:Y:S02]  /*b3b0*/  SYNCS.PHASECHK.TRANS64.TRYWAIT P0, [R0+URZ+0x58], R11 ;  /* 0x0000580b000075a7 */ /* 0x0022a400080011ff */
[----:B--2---:R-:W-:Y:S05]  /*b3c0*/  @!P0 NANOSLEEP.SYNCS 0x989680 ;  /* 0x009896800000895d */ /* 0x004fea0003900000 */
[----:B------:R-:W2:Y:S02]  /*b3d0*/  @!P0 SYNCS.PHASECHK.TRANS64 P0, [R0+URZ+0x58], R11 ;  /* 0x0000580b000085a7 */ /* 0x000ea400080010ff */
[----:B--2---:R-:W-:Y:S05]  /*b3e0*/  @!P0 BRA `(.L_x_154) ;  /* 0xfffffffc00f08947 */ /* 0x004fea000383ffff */
[----:B------:R-:W-:Y:S05]  /*b3f0*/  BRA `(.L_x_155) ;  /* 0xffffff8c00387947 */ /* 0x000fea000383ffff */
.L_x_73:
[----:B------:R-:W-:Y:S07]  /*b400*/  MOV R0, UR6 ;  /* 0x0000000600007c02 */ /* 0x000fee0008000f00 */
.L_x_156:
[----:B-1----:R1:W2:Y:S02]  /*b410*/  SYNCS.PHASECHK.TRANS64.TRYWAIT P0, [R0+URZ+0x60], R11 ;  /* 0x0000600b000075a7 */ /* 0x0022a400080011ff */
[----:B--2---:R-:W-:Y:S05]  /*b420*/  @!P0 NANOSLEEP.SYNCS 0x989680 ;  /* 0x009896800000895d */ /* 0x004fea0003900000 */
[----:B------:R-:W2:Y:S02]  /*b430*/  @!P0 SYNCS.PHASECHK.TRANS64 P0, [R0+URZ+0x60], R11 ;  /* 0x0000600b000085a7 */ /* 0x000ea400080010ff */
[----:B--2---:R-:W-:Y:S05]  /*b440*/  @!P0 BRA `(.L_x_156) ;  /* 0xfffffffc00f08947 */ /* 0x004fea000383ffff */
[----:B------:R-:W-:Y:S05]  /*b450*/  BRA `(.L_x_157) ;  /* 0xffffff8c00807947 */ /* 0x000fea000383ffff */
.L_x_74:
[----:B------:R-:W-:Y:S07]  /*b460*/  MOV R0, UR6 ;  /* 0x0000000600007c02 */ /* 0x000fee0008000f00 */
.L_x_158:
[----:B-1----:R1:W2:Y:S02]  /*b470*/  SYNCS.PHASECHK.TRANS64.TRYWAIT P0, [R0+URZ+0x68], R11 ;  /* 0x0000680b000075a7 */ /* 0x0022a400080011ff */
[----:B--2---:R-:W-:Y:S05]  /*b480*/  @!P0 NANOSLEEP.SYNCS 0x989680 ;  /* 0x009896800000895d */ /* 0x004fea0003900000 */
[----:B------:R-:W2:Y:S02]  /*b490*/  @!P0 SYNCS.PHASECHK.TRANS64 P0, [R0+URZ+0x68], R11 ;  /* 0x0000680b000085a7 */ /* 0x000ea400080010ff */
[----:B--2---:R-:W-:Y:S05]  /*b4a0*/  @!P0 BRA `(.L_x_158) ;  /* 0xfffffffc00f08947 */ /* 0x004fea000383ffff */
[----:B------:R-:W-:Y:S05]  /*b4b0*/  BRA `(.L_x_159) ;  /* 0xffffff9000087947 */ /* 0x000fea000383ffff */
.L_x_76:
[----:B------:R-:W-:-:S07]  /*b4c0*/  MOV R0, UR6 ;  /* 0x0000000600007c02 */ /* 0x000fce0008000f00 */
.L_x_160:
[----:B-1----:R1:W2:Y:S02]  /*b4d0*/  SYNCS.PHASECHK.TRANS64.TRYWAIT P0, [R0+URZ+0x50], R3 ;  /* 0x00005003000075a7 */ /* 0x0022a400080011ff */
[----:B--2---:R-:W-:Y:S05]  /*b4e0*/  @!P0 NANOSLEEP.SYNCS 0x989680 ;  /* 0x009896800000895d */ /* 0x004fea0003900000 */
[----:B------:R-:W2:Y:S02]  /*b4f0*/  @!P0 SYNCS.PHASECHK.TRANS64 P0, [R0+URZ+0x50], R3 ;  /* 0x00005003000085a7 */ /* 0x000ea400080010ff */
[----:B--2---:R-:W-:Y:S05]  /*b500*/  @!P0 BRA `(.L_x_160) ;  /* 0xfffffffc00f08947 */ /* 0x004fea000383ffff */
[----:B------:R-:W-:Y:S05]  /*b510*/  BRA `(.L_x_161) ;  /* 0xffffff9000787947 */ /* 0x000fea000383ffff */
.L_x_77:
[----:B-1----:R-:W-:-:S07]  /*b520*/  MOV R0, UR6 ;  /* 0x0000000600007c02 */ /* 0x002fce0008000f00 */
.L_x_162:
[----:B-1----:R1:W2:Y:S02]  /*b530*/  SYNCS.PHASECHK.TRANS64.TRYWAIT P0, [R0+URZ+0x58], R3 ;  /* 0x00005803000075a7 */ /* 0x0022a400080011ff */
[----:B--2---:R-:W-:Y:S05]  /*b540*/  @!P0 NANOSLEEP.SYNCS 0x989680 ;  /* 0x009896800000895d */ /* 0x004fea0003900000 */
[----:B------:R-:W2:Y:S02]  /*b550*/  @!P0 SYNCS.PHASECHK.TRANS64 P0, [R0+URZ+0x58], R3 ;  /* 0x00005803000085a7 */ /* 0x000ea400080010ff */
[----:B--2---:R-:W-:Y:S05]  /*b560*/  @!P0 BRA `(.L_x_162) ;  /* 0xfffffffc00f08947 */ /* 0x004fea000383ffff */
[----:B------:R-:W-:Y:S05]  /*b570*/  BRA `(.L_x_163) ;  /* 0xffffff9000687947 */ /* 0x000fea000383ffff */
.L_x_78:
[----:B-1----:R-:W-:-:S07]  /*b580*/  MOV R0, UR6 ;  /* 0x0000000600007c02 */ /* 0x002fce0008000f00 */
.L_x_164:
[----:B-1----:R1:W2:Y:S02]  /*b590*/  SYNCS.PHASECHK.TRANS64.TRYWAIT P0, [R0+URZ+0x60], R3 ;  /* 0x00006003000075a7 */ /* 0x0022a400080011ff */
[----:B--2---:R-:W-:Y:S05]  /*b5a0*/  @!P0 NANOSLEEP.SYNCS 0x989680 ;  /* 0x009896800000895d */ /* 0x004fea0003900000 */
[----:B------:R-:W2:Y:S02]  /*b5b0*/  @!P0 SYNCS.PHASECHK.TRANS64 P0, [R0+URZ+0x60], R3 ;  /* 0x00006003000085a7 */ /* 0x000ea400080010ff */
[----:B--2---:R-:W-:Y:S05]  /*b5c0*/  @!P0 BRA `(.L_x_164) ;  /* 0xfffffffc00f08947 */ /* 0x004fea000383ffff */
[----:B------:R-:W-:Y:S05]  /*b5d0*/  BRA `(.L_x_165) ;  /* 0xffffff9000587947 */ /* 0x000fea000383ffff */
.L_x_80:
[----:B--2---:R2:W4:Y:S02]  /*b5e0*/  SYNCS.PHASECHK.TRANS64.TRYWAIT P0, [R0+URZ+0x80], R3 ;  /* 0x00008003000075a7 */ /* 0x00452400080011ff */
[----:B----4-:R-:W-:Y:S05]  /*b5f0*/  @!P0 NANOSLEEP.SYNCS 0x989680 ;  /* 0x009896800000895d */ /* 0x010fea0003900000 */
[----:B------:R-:W4:Y:S02]  /*b600*/  @!P0 SYNCS.PHASECHK.TRANS64 P0, [R0+URZ+0x80], R3 ;  /* 0x00008003000085a7 */ /* 0x000f2400080010ff */
[----:B----4-:R-:W-:Y:S05]  /*b610*/  @!P0 BRA `(.L_x_80) ;  /* 0xfffffffc00f08947 */ /* 0x010fea000383ffff */
[----:B------:R-:W-:Y:S05]  /*b620*/  BRA `(.L_x_166) ;  /* 0xffffff94003c7947 */ /* 0x000fea000383ffff */
.L_x_92:
[----:B-1----:R-:W-:Y:S04]  /*b630*/  MOV R2, UR41 ;  /* 0x0000002900027c02 */ /* 0x002fe80008000f00 */
[----:B------:R1:W2:Y:S03]  /*b640*/  SYNCS.PHASECHK.TRANS64.TRYWAIT P1, [R2+URZ+0x30], R3 ;  /* 0x00003003020075a7 */ /* 0x0002a600080211ff */
[----:B--2---:R-:W-:Y:S05]  /*b650*/  @!P1 NANOSLEEP.SYNCS 0x989680 ;  /* 0x009896800000995d */ /* 0x004fea0003900000 */
[----:B------:R-:W2:Y:S02]  /*b660*/  @!P1 SYNCS.PHASECHK.TRANS64 P1, [R2+URZ+0x30], R3 ;  /* 0x00003003020095a7 */ /* 0x000ea400080210ff */
[----:B--2---:R-:W-:Y:S05]  /*b670*/  @!P1 BRA `(.L_x_92) ;  /* 0xfffffffc00ec9947 */ /* 0x004fea000383ffff */
[----:B------:R-:W-:Y:S05]  /*b680*/  BRA `(.L_x_91) ;  /* 0xffffffa4000c7947 */ /* 0x000fea000383ffff */
.L_x_94:
[----:B-1----:R1:W4:Y:S02]  /*b690*/  SYNCS.PHASECHK.TRANS64.TRYWAIT P0, [R147+URZ+0xa0], R0 ;  /* 0x0000a000930075a7 */ /* 0x00232400080011ff */
[----:B----4-:R-:W-:Y:S05]  /*b6a0*/  @!P0 NANOSLEEP.SYNCS 0x989680 ;  /* 0x009896800000895d */ /* 0x010fea0003900000 */
[----:B------:R-:W4:Y:S02]  /*b6b0*/  @!P0 SYNCS.PHASECHK.TRANS64 P0, [R147+URZ+0xa0], R0 ;  /* 0x0000a000930085a7 */ /* 0x000f2400080010ff */
[----:B----4-:R-:W-:Y:S05]  /*b6c0*/  @!P0 BRA `(.L_x_94) ;  /* 0xfffffffc00f08947 */ /* 0x010fea000383ffff */
[----:B------:R-:W-:Y:S05]  /*b6d0*/  BRA `(.L_x_93) ;  /* 0xffffffa400447947 */ /* 0x000fea000383ffff */
.L_x_103:
[----:B---3--:R3:W4:Y:S02]  /*b6e0*/  SYNCS.PHASECHK.TRANS64.TRYWAIT P0, [R3+URZ+0x30], R0 ;  /* 0x00003000030075a7 */ /* 0x00872400080011ff */
[----:B----4-:R-:W-:Y:S05]  /*b6f0*/  @!P0 NANOSLEEP.SYNCS 0x989680 ;  /* 0x009896800000895d */ /* 0x010fea0003900000 */
[----:B------:R-:W4:Y:S02]  /*b700*/  @!P0 SYNCS.PHASECHK.TRANS64 P0, [R3+URZ+0x30], R0 ;  /* 0x00003000030085a7 */ /* 0x000f2400080010ff */
[----:B----4-:R-:W-:Y:S05]  /*b710*/  @!P0 BRA `(.L_x_103) ;  /* 0xfffffffc00f08947 */ /* 0x010fea000383ffff */
[----:B------:R-:W-:Y:S05]  /*b720*/  BRA `(.L_x_102) ;  /* 0xffffffb400f07947 */ /* 0x000fea000383ffff */
.L_x_111:
[----:B---3--:R3:W4:Y:S02]  /*b730*/  SYNCS.PHASECHK.TRANS64.TRYWAIT P0, [R0+URZ+0x30], R7 ;  /* 0x00003007000075a7 */ /* 0x00872400080011ff */
[----:B----4-:R-:W-:Y:S05]  /*b740*/  @!P0 NANOSLEEP.SYNCS 0x989680 ;  /* 0x009896800000895d */ /* 0x010fea0003900000 */
[----:B------:R-:W4:Y:S02]  /*b750*/  @!P0 SYNCS.PHASECHK.TRANS64 P0, [R0+URZ+0x30], R7 ;  /* 0x00003007000085a7 */ /* 0x000f2400080010ff */
[----:B----4-:R-:W-:Y:S05]  /*b760*/  @!P0 BRA `(.L_x_111) ;  /* 0xfffffffc00f08947 */ /* 0x010fea000383ffff */
[----:B------:R-:W-:Y:S05]  /*b770*/  BRA `(.L_x_110) ;  /* 0xffffffc800e47947 */ /* 0x000fea000383ffff */
.L_x_119:
[----:B---3--:R3:W4:Y:S02]  /*b780*/  SYNCS.PHASECHK.TRANS64.TRYWAIT P0, [R3+URZ+0x30], R0 ;  /* 0x00003000030075a7 */ /* 0x00872400080011ff */
[----:B----4-:R-:W-:Y:S05]  /*b790*/  @!P0 NANOSLEEP.SYNCS 0x989680 ;  /* 0x009896800000895d */ /* 0x010fea0003900000 */
[----:B------:R-:W4:Y:S02]  /*b7a0*/  @!P0 SYNCS.PHASECHK.TRANS64 P0, [R3+URZ+0x30], R0 ;  /* 0x00003000030085a7 */ /* 0x000f2400080010ff */
[----:B----4-:R-:W-:Y:S05]  /*b7b0*/  @!P0 BRA `(.L_x_119) ;  /* 0xfffffffc00f08947 */ /* 0x010fea000383ffff */
[----:B------:R-:W-:Y:S05]  /*b7c0*/  BRA `(.L_x_118) ;  /* 0xffffffdc00d87947 */ /* 0x000fea000383ffff */
        .weak           $__internal_0_$__cuda_sm10x_tcgen05_guardrail_trap_col_being_dealloced_not_returned_by_alloc
        .type           $__internal_0_$__cuda_sm10x_tcgen05_guardrail_trap_col_being_dealloced_not_returned_by_alloc,@function
        .size           $__internal_0_$__cuda_sm10x_tcgen05_guardrail_trap_col_being_dealloced_not_returned_by_alloc,($__internal_1_$__cuda_sm10x_tcgen05_guardrail_trap_phase_invalid_during_alloc - $__internal_0_$__cuda_sm10x_tcgen05_guardrail_trap_col_being_dealloced_not_returned_by_alloc)
$__internal_0_$__cuda_sm10x_tcgen05_guardrail_trap_col_being_dealloced_not_returned_by_alloc:
[----:B------:R-:W-:Y:S05]  /*b7d0*/  BPT.TRAP 0x1 ;  /* 0x000000040000795c */ /* 0x000fea0000300000 */
[----:B------:R-:W-:-:S04]  /*b7e0*/  HFMA2 R3, -RZ, RZ, 0, 0 ;  /* 0x00000000ff037431 */ /* 0x000fc800000001ff */
[----:B------:R-:W-:Y:S05]  /*b7f0*/  RET.REL.NODEC R2 `(_ZN7cutlass13device_kernelINS_4gemm6kernel13GemmUniversalIN4cute5tupleIJiiiiEEENS1_10collective13CollectiveMmaINS1_35MainloopSm100TmaUmmaWarpSpecializedILi3ELi2ELi2ENS5_IJNS4_1CILi1EEESB_SB_EEEEENS5_IJNSA_ILi128EEENSA_ILi256EEENSA_ILi64EEEEEENS_10bfloat16_tENS5_IJlSB_lEEESI_SJ_NS4_8TiledMMAINS4_8MMA_AtomIJNS4_20SM100_MMA_F16BF16_SSISI_SI_fLi128ELi256ELNS4_4UMMA5MajorE0ELSO_0ELNSN_7ScaleInE0ELSP_0EEEEEENS4_6LayoutISC_NS5_IJNSA_ILi0EEEST_ST_EEEEENS5_IJNS4_10UnderscoreESW_SW_EEEEENS4_13SM90_TMA_LOADENS4_14ComposedLayoutINS4_7SwizzleILi3ELi4ELi3EEENS4_18smem_ptr_flag_bitsILi16EEENSS_INS5_IJNSA_ILi8EEESG_EEENS5_IJSG_SB_EEEEEEEvNS4_8identityESZ_S19_vS1A_EENS_8epilogue10collective18CollectiveEpilogueINS1C_23Sm100TmaWarpSpecializedILi4ELi2ELi64ELb1ELb0EEEJSH_NS5_IJNSS_ISE_SB_EENSS_ISG_SB_EEEEESI_SJ_SI_SJ_NS1C_6fusion15FusionCallbacksIS1G_NS1K_17LinCombPerRowBiasISI_fSI_SI_fLi8ELNS_15FloatRoundStyleE2EEESH_S1J_JEEENS4_5SM1004TMEM4LOAD26SM100_TMEM_LOAD_32dp32b64xESZ_S19_NS4_39AutoVectorizingCopyWithAssumedAlignmentILi128EEENS4_14SM90_TMA_STOREES19_S1V_S1V_EEEvvEEEEvNT_6ParamsE) ;  /* 0xffffff4802007950 */ /* 0x000fea0003c3ffff */
        .weak           $__internal_1_$__cuda_sm10x_tcgen05_guardrail_trap_phase_invalid_during_alloc
        .type           $__internal_1_$__cuda_sm10x_tcgen05_guardrail_trap_phase_invalid_during_alloc,@function
        .size           $__internal_1_$__cuda_sm10x_tcgen05_guardrail_trap_phase_invalid_during_alloc,($__internal_2_$__cuda_sm10x_tcgen05_guardrail_trap_unallocated_columns_being_dealloced - $__internal_1_$__cuda_sm10x_tcgen05_guardrail_trap_phase_invalid_during_alloc)
$__internal_1_$__cuda_sm10x_tcgen05_guardrail_trap_phase_invalid_during_alloc:
[----:B------:R-:W-:Y:S05]  /*b800*/  BPT.TRAP 0x1 ;  /* 0x000000040000795c */ /* 0x000fea0000300000 */
[----:B------:R-:W-:-:S04]  /*b810*/  MOV R3, 0x0 ;  /* 0x0000000000037802 */ /* 0x000fc80000000f00 */
[----:B------:R-:W-:Y:S05]  /*b820*/  RET.REL.NODEC R2 `(_ZN7cutlass13device_kernelINS_4gemm6kernel13GemmUniversalIN4cute5tupleIJiiiiEEENS1_10collective13CollectiveMmaINS1_35MainloopSm100TmaUmmaWarpSpecializedILi3ELi2ELi2ENS5_IJNS4_1CILi1EEESB_SB_EEEEENS5_IJNSA_ILi128EEENSA_ILi256EEENSA_ILi64EEEEEENS_10bfloat16_tENS5_IJlSB_lEEESI_SJ_NS4_8TiledMMAINS4_8MMA_AtomIJNS4_20SM100_MMA_F16BF16_SSISI_SI_fLi128ELi256ELNS4_4UMMA5MajorE0ELSO_0ELNSN_7ScaleInE0ELSP_0EEEEEENS4_6LayoutISC_NS5_IJNSA_ILi0EEEST_ST_EEEEENS5_IJNS4_10UnderscoreESW_SW_EEEEENS4_13SM90_TMA_LOADENS4_14ComposedLayoutINS4_7SwizzleILi3ELi4ELi3EEENS4_18smem_ptr_flag_bitsILi16EEENSS_INS5_IJNSA_ILi8EEESG_EEENS5_IJSG_SB_EEEEEEEvNS4_8identityESZ_S19_vS1A_EENS_8epilogue10collective18CollectiveEpilogueINS1C_23Sm100TmaWarpSpecializedILi4ELi2ELi64ELb1ELb0EEEJSH_NS5_IJNSS_ISE_SB_EENSS_ISG_SB_EEEEESI_SJ_SI_SJ_NS1C_6fusion15FusionCallbacksIS1G_NS1K_17LinCombPerRowBiasISI_fSI_SI_fLi8ELNS_15FloatRoundStyleE2EEESH_S1J_JEEENS4_5SM1004TMEM4LOAD26SM100_TMEM_LOAD_32dp32b64xESZ_S19_NS4_39AutoVectorizingCopyWithAssumedAlignmentILi128EEENS4_14SM90_TMA_STOREES19_S1V_S1V_EEEvvEEEEvNT_6ParamsE) ;  /* 0xffffff4402f47950 */ /* 0x000fea0003c3ffff */
        .weak           $__internal_2_$__cuda_sm10x_tcgen05_guardrail_trap_unallocated_columns_being_dealloced
        .type           $__internal_2_$__cuda_sm10x_tcgen05_guardrail_trap_unallocated_columns_being_dealloced,@function
        .size           $__internal_2_$__cuda_sm10x_tcgen05_guardrail_trap_unallocated_columns_being_dealloced,(.L_x_168 - $__internal_2_$__cuda_sm10x_tcgen05_guardrail_trap_unallocated_columns_being_dealloced)
$__internal_2_$__cuda_sm10x_tcgen05_guardrail_trap_unallocated_columns_being_dealloced:
[----:B------:R-:W-:Y:S05]  /*b830*/  BPT.TRAP 0x1 ;  /* 0x000000040000795c */ /* 0x000fea0000300000 */
[----:B------:R-:W-:-:S04]  /*b840*/  HFMA2 R3, -RZ, RZ, 0, 0 ;  /* 0x00000000ff037431 */ /* 0x000fc800000001ff */
[----:B------:R-:W-:Y:S05]  /*b850*/  RET.REL.NODEC R2 `(_ZN7cutlass13device_kernelINS_4gemm6kernel13GemmUniversalIN4cute5tupleIJiiiiEEENS1_10collective13CollectiveMmaINS1_35MainloopSm100TmaUmmaWarpSpecializedILi3ELi2ELi2ENS5_IJNS4_1CILi1EEESB_SB_EEEEENS5_IJNSA_ILi128EEENSA_ILi256EEENSA_ILi64EEEEEENS_10bfloat16_tENS5_IJlSB_lEEESI_SJ_NS4_8TiledMMAINS4_8MMA_AtomIJNS4_20SM100_MMA_F16BF16_SSISI_SI_fLi128ELi256ELNS4_4UMMA5MajorE0ELSO_0ELNSN_7ScaleInE0ELSP_0EEEEEENS4_6LayoutISC_NS5_IJNSA_ILi0EEEST_ST_EEEEENS5_IJNS4_10UnderscoreESW_SW_EEEEENS4_13SM90_TMA_LOADENS4_14ComposedLayoutINS4_7SwizzleILi3ELi4ELi3EEENS4_18smem_ptr_flag_bitsILi16EEENSS_INS5_IJNSA_ILi8EEESG_EEENS5_IJSG_SB_EEEEEEEvNS4_8identityESZ_S19_vS1A_EENS_8epilogue10collective18CollectiveEpilogueINS1C_23Sm100TmaWarpSpecializedILi4ELi2ELi64ELb1ELb0EEEJSH_NS5_IJNSS_ISE_SB_EENSS_ISG_SB_EEEEESI_SJ_SI_SJ_NS1C_6fusion15FusionCallbacksIS1G_NS1K_17LinCombPerRowBiasISI_fSI_SI_fLi8ELNS_15FloatRoundStyleE2EEESH_S1J_JEEENS4_5SM1004TMEM4LOAD26SM100_TMEM_LOAD_32dp32b64xESZ_S19_NS4_39AutoVectorizingCopyWithAssumedAlignmentILi128EEENS4_14SM90_TMA_STOREES19_S1V_S1V_EEEvvEEEEvNT_6ParamsE) ;  /* 0xffffff4402e87950 */ /* 0x000fea0003c3ffff */
.L_x_167:
[----:B------:R-:W-:-:S00]  /*b860*/  BRA `(.L_x_167) ;  /* 0xfffffffc00fc7947 */ /* 0x000fc0000383ffff */
[----:B------:R-:W-:-:S00]  /*b870*/  NOP ;  /* 0x0000000000007918 */ /* 0x000fc00000000000 */
        /* <DEDUP_REMOVED lines=8> */
.L_x_168:


//--------------------- .nv.global.init           --------------------------
	.section	.nv.global.init,"aw",@progbits
.nv.global.init:
	.type		$str$27,@object
	.size		$str$27,($str$28 - $str$27)
$str$27:
        /*0000*/ 	.byte	0x28, 0x61, 0x64, 0x64, 0x72, 0x65, 0x73, 0x73, 0x20, 0x26, 0x20, 0x6d, 0x61, 0x73, 0x6b, 0x29
        /*0010*/ 	.byte	0x20, 0x3d, 0x3d, 0x20, 0x30, 0x00
	.type		$str$28,@object
	.size		$str$28,($str$26 - $str$28)
$str$28:
        /*0016*/ 	.byte	0x2f, 0x74, 0x6d, 0x70, 0x2f, 0x63, 0x75, 0x74, 0x6c, 0x61, 0x73, 0x73, 0x5f, 0x73, 0x77, 0x65
        /*0026*/ 	.byte	0x65, 0x70, 0x5f, 0x73, 0x72, 0x63, 0x2f, 0x69, 0x6e, 0x63, 0x6c, 0x75, 0x64, 0x65, 0x2f, 0x63
        /*0036*/ 	.byte	0x75, 0x74, 0x65, 0x2f, 0x70, 0x6f, 0x69, 0x6e, 0x74, 0x65, 0x72, 0x5f, 0x66, 0x6c, 0x61, 0x67
        /*0046*/ 	.byte	0x67, 0x65, 0x64, 0x2e, 0x68, 0x70, 0x70, 0x00
	.type		$str$26,@object
	.size		$str$26,($str$25 - $str$26)
$str$26:
        /*004e*/ 	.byte	0x2f, 0x74, 0x6d, 0x70, 0x2f, 0x63, 0x75, 0x74, 0x6c, 0x61, 0x73, 0x73, 0x5f, 0x73, 0x77, 0x65
        /*005e*/ 	.byte	0x65, 0x70, 0x5f, 0x73, 0x72, 0x63, 0x2f, 0x69, 0x6e, 0x63, 0x6c, 0x75, 0x64, 0x65, 0x2f, 0x63
        /*006e*/ 	.byte	0x75, 0x74, 0x65, 0x2f, 0x61, 0x74, 0x6f, 0x6d, 0x2f, 0x63, 0x6f, 0x70, 0x79, 0x5f, 0x74, 0x72
        /*007e*/ 	.byte	0x61, 0x69, 0x74, 0x73, 0x5f, 0x73, 0x6d, 0x31, 0x30, 0x30, 0x2e, 0x68, 0x70, 0x70, 0x00
	.type		$str$25,@object
	.size		$str$25,(__unnamed_1 - $str$25)
$str$25:
        /*008d*/ 	.byte	0x28, 0x28, 0x75, 0x69, 0x6e, 0x74, 0x33, 0x32, 0x5f, 0x74, 0x28, 0x74, 0x68, 0x72, 0x65, 0x61
        /*009d*/ 	.byte	0x64, 0x49, 0x64, 0x78, 0x2e, 0x78, 0x29, 0x20, 0x2f, 0x20, 0x33, 0x32, 0x29, 0x20, 0x25, 0x20
        /*00ad*/ 	.byte	0x34, 0x29, 0x20, 0x3d, 0x3d, 0x20, 0x28, 0x28, 0x28, 0x74, 0x6d, 0x65, 0x6d, 0x5f, 0x61, 0x64
        /*00bd*/ 	.byte	0x64, 0x72, 0x20, 0x3e, 0x3e, 0x20, 0x31, 0x36, 0x29, 0x20, 0x2f, 0x20, 0x33, 0x32, 0x29, 0x20
        /*00cd*/ 	.byte	0x25, 0x20, 0x34, 0x29, 0x00
	.type		__unnamed_1,@object
	.size		__unnamed_1,(__unnamed_2 - __unnamed_1)
__unnamed_1:
        /*00d2*/ 	.byte	0x61, 0x75, 0x74, 0x6f, 0x20, 0x63, 0x75, 0x74, 0x65, 0x3a, 0x3a, 0x61, 0x73, 0x5f, 0x70, 0x6f
        /* <DEDUP_REMOVED lines=24> */
        /*0262*/ 	.byte	0x38, 0x31, 0x39, 0x32, 0x3e, 0x3e, 0x3e, 0x3e, 0x5d, 0x00
	.type		__unnamed_2,@object
	.size		__unnamed_2,(.L_2 - __unnamed_2)
__unnamed_2:
        /* <DEDUP_REMOVED lines=43> */
        /*051c*/ 	.byte	0x74, 0x65, 0x3a, 0x3a, 0x43, 0x3c, 0x30, 0x3e, 0x3e, 0x3e, 0x3e, 0x5d, 0x00
.L_2:


//--------------------- .nv.shared._ZN7cutlass13device_kernelINS_4gemm6kernel13GemmUniversalIN4cute5tupleIJiiiiEEENS1_10collective13CollectiveMmaINS1_35MainloopSm100TmaUmmaWarpSpecializedILi3ELi2ELi2ENS5_IJNS4_1CILi1EEESB_SB_EEEEENS5_IJNSA_ILi128EEENSA_ILi256EEENSA_ILi64EEEEEENS_10bfloat16_tENS5_IJlSB_lEEESI_SJ_NS4_8TiledMMAINS4_8MMA_AtomIJNS4_20SM100_MMA_F16BF16_SSISI_SI_fLi128ELi256ELNS4_4UMMA5MajorE0ELSO_0ELNSN_7ScaleInE0ELSP_0EEEEEENS4_6LayoutISC_NS5_IJNSA_ILi0EEEST_ST_EEEEENS5_IJNS4_10UnderscoreESW_SW_EEEEENS4_13SM90_TMA_LOADENS4_14ComposedLayoutINS4_7SwizzleILi3ELi4ELi3EEENS4_18smem_ptr_flag_bitsILi16EEENSS_INS5_IJNSA_ILi8EEESG_EEENS5_IJSG_SB_EEEEEEEvNS4_8identityESZ_S19_vS1A_EENS_8epilogue10collective18CollectiveEpilogueINS1C_23Sm100TmaWarpSpecializedILi4ELi2ELi64ELb1ELb0EEEJSH_NS5_IJNSS_ISE_SB_EENSS_ISG_SB_EEEEESI_SJ_SI_SJ_NS1C_6fusion15FusionCallbacksIS1G_NS1K_17LinCombPerRowBiasISI_fSI_SI_fLi8ELNS_15FloatRoundStyleE2EEESH_S1J_JEEENS4_5SM1004TMEM4LOAD26SM100_TMEM_LOAD_32dp32b64xESZ_S19_NS4_39AutoVectorizingCopyWithAssumedAlignmentILi128EEENS4_14SM90_TMA_STOREES19_S1V_S1V_EEEvvEEEEvNT_6ParamsE --------------------------
	.section	.nv.shared._ZN7cutlass13device_kernelINS_4gemm6kernel13GemmUniversalIN4cute5tupleIJiiiiEEENS1_10collective13CollectiveMmaINS1_35MainloopSm100TmaUmmaWarpSpecializedILi3ELi2ELi2ENS5_IJNS4_1CILi1EEESB_SB_EEEEENS5_IJNSA_ILi128EEENSA_ILi256EEENSA_ILi64EEEEEENS_10bfloat16_tENS5_IJlSB_lEEESI_SJ_NS4_8TiledMMAINS4_8MMA_AtomIJNS4_20SM100_MMA_F16BF16_SSISI_SI_fLi128ELi256ELNS4_4UMMA5MajorE0ELSO_0ELNSN_7ScaleInE0ELSP_0EEEEEENS4_6LayoutISC_NS5_IJNSA_ILi0EEEST_ST_EEEEENS5_IJNS4_10UnderscoreESW_SW_EEEEENS4_13SM90_TMA_LOADENS4_14ComposedLayoutINS4_7SwizzleILi3ELi4ELi3EEENS4_18smem_ptr_flag_bitsILi16EEENSS_INS5_IJNSA_ILi8EEESG_EEENS5_IJSG_SB_EEEEEEEvNS4_8identityESZ_S19_vS1A_EENS_8epilogue10collective18CollectiveEpilogueINS1C_23Sm100TmaWarpSpecializedILi4ELi2ELi64ELb1ELb0EEEJSH_NS5_IJNSS_ISE_SB_EENSS_ISG_SB_EEEEESI_SJ_SI_SJ_NS1C_6fusion15FusionCallbacksIS1G_NS1K_17LinCombPerRowBiasISI_fSI_SI_fLi8ELNS_15FloatRoundStyleE2EEESH_S1J_JEEENS4_5SM1004TMEM4LOAD26SM100_TMEM_LOAD_32dp32b64xESZ_S19_NS4_39AutoVectorizingCopyWithAssumedAlignmentILi128EEENS4_14SM90_TMA_STOREES19_S1V_S1V_EEEvvEEEEvNT_6ParamsE,"aw",@nobits
	.sectionflags	@""
	.align	16
	.zero		1024


//--------------------- .nv.shared.reserved.0     --------------------------
	.section	.nv.shared.reserved.0,"aw",@nobits
	.weak		__nv_reservedSMEM_offset_0_alias
	.size		__nv_reservedSMEM_offset_0_alias, 0, 64
	.other		__nv_reservedSMEM_offset_0_alias,@"STO_CUDA_RESERVED_SHARED STV_DEFAULT"
__nv_reservedSMEM_offset_0_alias:
	.zero		0
.nv.shared.reserved.0:
	.zero		64
	.weak		__nv_reservedSMEM_tcgen05_partition
	.type		__nv_reservedSMEM_tcgen05_partition,@object
	.size		__nv_reservedSMEM_tcgen05_partition,(.L_0 - __nv_reservedSMEM_tcgen05_partition)
__nv_reservedSMEM_tcgen05_partition:
	.zero		32
.L_0:


//--------------------- .nv.global                --------------------------
	.section	.nv.global,"aw",@nobits
.nv.global:
	.type		_ZN39_INTERNAL_be9a9205_4_k_cu_ae85fbbb_25724cute1_E,@object
	.size		_ZN39_INTERNAL_be9a9205_4_k_cu_ae85fbbb_25724cute1_E,(_ZN39_INTERNAL_be9a9205_4_k_cu_ae85fbbb_25724cuda3std3__45__cpo6cbeginE - _ZN39_INTERNAL_be9a9205_4_k_cu_ae85fbbb_25724cute1_E)
_ZN39_INTERNAL_be9a9205_4_k_cu_ae85fbbb_25724cute1_E:
	.zero		1
	.type		_ZN39_INTERNAL_be9a9205_4_k_cu_ae85fbbb_25724cuda3std3__45__cpo6cbeginE,@object
	.size		_ZN39_INTERNAL_be9a9205_4_k_cu_ae85fbbb_25724cuda3std3__45__cpo6cbeginE,(_ZN39_INTERNAL_be9a9205_4_k_cu_ae85fbbb_25724cuda3std3__48in_placeE - _ZN39_INTERNAL_be9a9205_4_k_cu_ae85fbbb_25724cuda3std3__45__cpo6cbeginE)
_ZN39_INTERNAL_be9a9205_4_k_cu_ae85fbbb_25724cuda3std3__45__cpo6cbeginE:
	.zero		1
	.type		_ZN39_INTERNAL_be9a9205_4_k_cu_ae85fbbb_25724cuda3std3__48in_placeE,@object
	.size		_ZN39_INTERNAL_be9a9205_4_k_cu_ae85fbbb_25724cuda3std3__48in_placeE,(_ZN39_INTERNAL_be9a9205_4_k_cu_ae85fbbb_25724cuda3std6ranges3__45__cpo9iter_moveE - _ZN39_INTERNAL_be9a9205_4_k_cu_ae85fbbb_25724cuda3std3__48in_placeE)
_ZN39_INTERNAL_be9a9205_4_k_cu_ae85fbbb_25724cuda3std3__48in_placeE:
	.zero		1
	.type		_ZN39_INTERNAL_be9a9205_4_k_cu_ae85fbbb_25724cuda3std6ranges3__45__cpo9iter_moveE,@object
	.size		_ZN39_INTERNAL_be9a9205_4_k_cu_ae85fbbb_25724cuda3std6ranges3__45__cpo9iter_moveE,(_ZN39_INTERNAL_be9a9205_4_k_cu_ae85fbbb_25724cuda3std3__45__cpo5beginE - _ZN39_INTERNAL_be9a9205_4_k_cu_ae85fbbb_25724cuda3std6ranges3__45__cpo9iter_moveE)
_ZN39_INTERNAL_be9a9205_4_k_cu_ae85fbbb_25724cuda3std6ranges3__45__cpo9iter_moveE:
	.zero		1
	.type		_ZN39_INTERNAL_be9a9205_4_k_cu_ae85fbbb_25724cuda3std3__45__cpo5beginE,@object
	.size		_ZN39_INTERNAL_be9a9205_4_k_cu_ae85fbbb_25724cuda3std3__45__cpo5beginE,(_ZN39_INTERNAL_be9a9205_4_k_cu_ae85fbbb_25724cuda3std3__441_GLOBAL__N__be9a9205_4_k_cu_ae85fbbb_25726ignoreE - _ZN39_INTERNAL_be9a9205_4_k_cu_ae85fbbb_25724cuda3std3__45__cpo5beginE)
_ZN39_INTERNAL_be9a9205_4_k_cu_ae85fbbb_25724cuda3std3__45__cpo5beginE:
	.zero		1
	.type		_ZN39_INTERNAL_be9a9205_4_k_cu_ae85fbbb_25724cuda3std3__441_GLOBAL__N__be9a9205_4_k_cu_ae85fbbb_25726ignoreE,@object
	.size		_ZN39_INTERNAL_be9a9205_4_k_cu_ae85fbbb_25724cuda3std3__441_GLOBAL__N__be9a9205_4_k_cu_ae85fbbb_25726ignoreE,(_ZN39_INTERNAL_be9a9205_4_k_cu_ae85fbbb_25724cute7productE - _ZN39_INTERNAL_be9a9205_4_k_cu_ae85fbbb_25724cuda3std3__441_GLOBAL__N__be9a9205_4_k_cu_ae85fbbb_25726ignoreE)
_ZN39_INTERNAL_be9a9205_4_k_cu_ae85fbbb_25724cuda3std3__441_GLOBAL__N__be9a9205_4_k_cu_ae85fbbb_25726ignoreE:
	.zero		1
	.type		_ZN39_INTERNAL_be9a9205_4_k_cu_ae85fbbb_25724cute7productE,@object
	.size		_ZN39_INTERNAL_be9a9205_4_k_cu_ae85fbbb_25724cute7productE,(_ZN39_INTERNAL_be9a9205_4_k_cu_ae85fbbb_25724cuda3std3__45__cpo3endE - _ZN39_INTERNAL_be9a9205_4_k_cu_ae85fbbb_25724cute7productE)
_ZN39_INTERNAL_be9a9205_4_k_cu_ae85fbbb_25724cute7productE:
	.zero		1
	.type		_ZN39_INTERNAL_be9a9205_4_k_cu_ae85fbbb_25724cuda3std3__45__cpo3endE,@object
	.size		_ZN39_INTERNAL_be9a9205_4_k_cu_ae85fbbb_25724cuda3std3__45__cpo3endE,(_ZN39_INTERNAL_be9a9205_4_k_cu_ae85fbbb_25724cuda3std3__419piecewise_constructE - _ZN39_INTERNAL_be9a9205_4_k_cu_ae85fbbb_25724cuda3std3__45__cpo3endE)
_ZN39_INTERNAL_be9a9205_4_k_cu_ae85fbbb_25724cuda3std3__45__cpo3endE:
	.zero		1
	.type		_ZN39_INTERNAL_be9a9205_4_k_cu_ae85fbbb_25724cuda3std3__419piecewise_constructE,@object
	.size		_ZN39_INTERNAL_be9a9205_4_k_cu_ae85fbbb_25724cuda3std3__419piecewise_constructE,(_ZN39_INTERNAL_be9a9205_4_k_cu_ae85fbbb_25724cuda3std3__45__cpo4cendE - _ZN39_INTERNAL_be9a9205_4_k_cu_ae85fbbb_25724cuda3std3__419piecewise_constructE)
_ZN39_INTERNAL_be9a9205_4_k_cu_ae85fbbb_25724cuda3std3__419piecewise_constructE:
	.zero		1
	.type		_ZN39_INTERNAL_be9a9205_4_k_cu_ae85fbbb_25724cuda3std3__45__cpo4cendE,@object
	.size		_ZN39_INTERNAL_be9a9205_4_k_cu_ae85fbbb_25724cuda3std3__45__cpo4cendE,(_ZN39_INTERNAL_be9a9205_4_k_cu_ae85fbbb_25724cuda3std6ranges3__45__cpo4swapE - _ZN39_INTERNAL_be9a9205_4_k_cu_ae85fbbb_25724cuda3std3__45__cpo4cendE)
_ZN39_INTERNAL_be9a9205_4_k_cu_ae85fbbb_25724cuda3std3__45__cpo4cendE:
	.zero		1
	.type		_ZN39_INTERNAL_be9a9205_4_k_cu_ae85fbbb_25724cuda3std6ranges3__45__cpo4swapE,@object
	.size		_ZN39_INTERNAL_be9a9205_4_k_cu_ae85fbbb_25724cuda3std6ranges3__45__cpo4swapE,(.L_10 - _ZN39_INTERNAL_be9a9205_4_k_cu_ae85fbbb_25724cuda3std6ranges3__45__cpo4swapE)
_ZN39_INTERNAL_be9a9205_4_k_cu_ae85fbbb_25724cuda3std6ranges3__45__cpo4swapE:
	.zero		1
.L_10:


//--------------------- .nv.constant0._ZN7cutlass13device_kernelINS_4gemm6kernel13GemmUniversalIN4cute5tupleIJiiiiEEENS1_10collective13CollectiveMmaINS1_35MainloopSm100TmaUmmaWarpSpecializedILi3ELi2ELi2ENS5_IJNS4_1CILi1EEESB_SB_EEEEENS5_IJNSA_ILi128EEENSA_ILi256EEENSA_ILi64EEEEEENS_10bfloat16_tENS5_IJlSB_lEEESI_SJ_NS4_8TiledMMAINS4_8MMA_AtomIJNS4_20SM100_MMA_F16BF16_SSISI_SI_fLi128ELi256ELNS4_4UMMA5MajorE0ELSO_0ELNSN_7ScaleInE0ELSP_0EEEEEENS4_6LayoutISC_NS5_IJNSA_ILi0EEEST_ST_EEEEENS5_IJNS4_10UnderscoreESW_SW_EEEEENS4_13SM90_TMA_LOADENS4_14ComposedLayoutINS4_7SwizzleILi3ELi4ELi3EEENS4_18smem_ptr_flag_bitsILi16EEENSS_INS5_IJNSA_ILi8EEESG_EEENS5_IJSG_SB_EEEEEEEvNS4_8identityESZ_S19_vS1A_EENS_8epilogue10collective18CollectiveEpilogueINS1C_23Sm100TmaWarpSpecializedILi4ELi2ELi64ELb1ELb0EEEJSH_NS5_IJNSS_ISE_SB_EENSS_ISG_SB_EEEEESI_SJ_SI_SJ_NS1C_6fusion15FusionCallbacksIS1G_NS1K_17LinCombPerRowBiasISI_fSI_SI_fLi8ELNS_15FloatRoundStyleE2EEESH_S1J_JEEENS4_5SM1004TMEM4LOAD26SM100_TMEM_LOAD_32dp32b64xESZ_S19_NS4_39AutoVectorizingCopyWithAssumedAlignmentILi128EEENS4_14SM90_TMA_STOREES19_S1V_S1V_EEEvvEEEEvNT_6ParamsE --------------------------
	.section	.nv.constant0._ZN7cutlass13device_kernelINS_4gemm6kernel13GemmUniversalIN4cute5tupleIJiiiiEEENS1_10collective13CollectiveMmaINS1_35MainloopSm100TmaUmmaWarpSpecializedILi3ELi2ELi2ENS5_IJNS4_1CILi1EEESB_SB_EEEEENS5_IJNSA_ILi128EEENSA_ILi256EEENSA_ILi64EEEEEENS_10bfloat16_tENS5_IJlSB_lEEESI_SJ_NS4_8TiledMMAINS4_8MMA_AtomIJNS4_20SM100_MMA_F16BF16_SSISI_SI_fLi128ELi256ELNS4_4UMMA5MajorE0ELSO_0ELNSN_7ScaleInE0ELSP_0EEEEEENS4_6LayoutISC_NS5_IJNSA_ILi0EEEST_ST_EEEEENS5_IJNS4_10UnderscoreESW_SW_EEEEENS4_13SM90_TMA_LOADENS4_14ComposedLayoutINS4_7SwizzleILi3ELi4ELi3EEENS4_18smem_ptr_flag_bitsILi16EEENSS_INS5_IJNSA_ILi8EEESG_EEENS5_IJSG_SB_EEEEEEEvNS4_8identityESZ_S19_vS1A_EENS_8epilogue10collective18CollectiveEpilogueINS1C_23Sm100TmaWarpSpecializedILi4ELi2ELi64ELb1ELb0EEEJSH_NS5_IJNSS_ISE_SB_EENSS_ISG_SB_EEEEESI_SJ_SI_SJ_NS1C_6fusion15FusionCallbacksIS1G_NS1K_17LinCombPerRowBiasISI_fSI_SI_fLi8ELNS_15FloatRoundStyleE2EEESH_S1J_JEEENS4_5SM1004TMEM4LOAD26SM100_TMEM_LOAD_32dp32b64xESZ_S19_NS4_39AutoVectorizingCopyWithAssumedAlignmentILi128EEENS4_14SM90_TMA_STOREES19_S1V_S1V_EEEvvEEEEvNT_6ParamsE,"a",@progbits
	.sectionflags	@""
	.align	4
.nv.constant0._ZN7cutlass13device_kernelINS_4gemm6kernel13GemmUniversalIN4cute5tupleIJiiiiEEENS1_10collective13CollectiveMmaINS1_35MainloopSm100TmaUmmaWarpSpecializedILi3ELi2ELi2ENS5_IJNS4_1CILi1EEESB_SB_EEEEENS5_IJNSA_ILi128EEENSA_ILi256EEENSA_ILi64EEEEEENS_10bfloat16_tENS5_IJlSB_lEEESI_SJ_NS4_8TiledMMAINS4_8MMA_AtomIJNS4_20SM100_MMA_F16BF16_SSISI_SI_fLi128ELi256ELNS4_4UMMA5MajorE0ELSO_0ELNSN_7ScaleInE0ELSP_0EEEEEENS4_6LayoutISC_NS5_IJNSA_ILi0EEEST_ST_EEEEENS5_IJNS4_10UnderscoreESW_SW_EEEEENS4_13SM90_TMA_LOADENS4_14ComposedLayoutINS4_7SwizzleILi3ELi4ELi3EEENS4_18smem_ptr_flag_bitsILi16EEENSS_INS5_IJNSA_ILi8EEESG_EEENS5_IJSG_SB_EEEEEEEvNS4_8identityESZ_S19_vS1A_EENS_8epilogue10collective18CollectiveEpilogueINS1C_23Sm100TmaWarpSpecializedILi4ELi2ELi64ELb1ELb0EEEJSH_NS5_IJNSS_ISE_SB_EENSS_ISG_SB_EEEEESI_SJ_SI_SJ_NS1C_6fusion15FusionCallbacksIS1G_NS1K_17LinCombPerRowBiasISI_fSI_SI_fLi8ELNS_15FloatRoundStyleE2EEESH_S1J_JEEENS4_5SM1004TMEM4LOAD26SM100_TMEM_LOAD_32dp32b64xESZ_S19_NS4_39AutoVectorizingCopyWithAssumedAlignmentILi128EEENS4_14SM90_TMA_STOREES19_S1V_S1V_EEEvvEEEEvNT_6ParamsE:
	.zero		2944


//--------------------- SYMBOLS --------------------------

	.type		.nv.reservedSmem.offset0,@object
	.size		.nv.reservedSmem.offset0,0x4
	.type		.nv.reservedSmem.cap,@object
	.size		.nv.reservedSmem.cap,0x4
	.type		__assertfail,@function
